//
// Generated by NVIDIA NVVM Compiler
//
// Compiler Build ID: CL-36424714
// Cuda compilation tools, release 13.0, V13.0.88
// Based on NVVM 20.0.0
//

.version 9.0
.target sm_100
.address_size 64

	// .globl	_Z15hadamard_kernelPKdS0_Pdi

.visible .entry _Z15hadamard_kernelPKdS0_Pdi(
	.param .u64 .ptr .align 1 _Z15hadamard_kernelPKdS0_Pdi_param_0,
	.param .u64 .ptr .align 1 _Z15hadamard_kernelPKdS0_Pdi_param_1,
	.param .u64 .ptr .align 1 _Z15hadamard_kernelPKdS0_Pdi_param_2,
	.param .u32 _Z15hadamard_kernelPKdS0_Pdi_param_3
)
{
	.reg .pred 	%p<2>;
	.reg .b32 	%r<6>;
	.reg .b64 	%rd<11>;
	.reg .b64 	%fd<4>;

	ld.param.u64 	%rd1, [_Z15hadamard_kernelPKdS0_Pdi_param_0];
	ld.param.u64 	%rd2, [_Z15hadamard_kernelPKdS0_Pdi_param_1];
	ld.param.u64 	%rd3, [_Z15hadamard_kernelPKdS0_Pdi_param_2];
	ld.param.u32 	%r2, [_Z15hadamard_kernelPKdS0_Pdi_param_3];
	mov.u32 	%r3, %ctaid.x;
	mov.u32 	%r4, %ntid.x;
	mov.u32 	%r5, %tid.x;
	mad.lo.s32 	%r1, %r3, %r4, %r5;
	setp.ge.s32 	%p1, %r1, %r2;
	@%p1 bra 	$L__BB0_2;
	cvta.to.global.u64 	%rd4, %rd1;
	cvta.to.global.u64 	%rd5, %rd2;
	cvta.to.global.u64 	%rd6, %rd3;
	mul.wide.s32 	%rd7, %r1, 8;
	add.s64 	%rd8, %rd4, %rd7;
	ld.global.f64 	%fd1, [%rd8];
	add.s64 	%rd9, %rd5, %rd7;
	ld.global.f64 	%fd2, [%rd9];
	mul.f64 	%fd3, %fd1, %fd2;
	add.s64 	%rd10, %rd6, %rd7;
	st.global.f64 	[%rd10], %fd3;
$L__BB0_2:
	ret;

}
	// .globl	_Z12conv2dkernelPKdS0_Pdiiiiiiii
.visible .entry _Z12conv2dkernelPKdS0_Pdiiiiiiii(
	.param .u64 .ptr .align 1 _Z12conv2dkernelPKdS0_Pdiiiiiiii_param_0,
	.param .u64 .ptr .align 1 _Z12conv2dkernelPKdS0_Pdiiiiiiii_param_1,
	.param .u64 .ptr .align 1 _Z12conv2dkernelPKdS0_Pdiiiiiiii_param_2,
	.param .u32 _Z12conv2dkernelPKdS0_Pdiiiiiiii_param_3,
	.param .u32 _Z12conv2dkernelPKdS0_Pdiiiiiiii_param_4,
	.param .u32 _Z12conv2dkernelPKdS0_Pdiiiiiiii_param_5,
	.param .u32 _Z12conv2dkernelPKdS0_Pdiiiiiiii_param_6,
	.param .u32 _Z12conv2dkernelPKdS0_Pdiiiiiiii_param_7,
	.param .u32 _Z12conv2dkernelPKdS0_Pdiiiiiiii_param_8,
	.param .u32 _Z12conv2dkernelPKdS0_Pdiiiiiiii_param_9,
	.param .u32 _Z12conv2dkernelPKdS0_Pdiiiiiiii_param_10
)
{
	.reg .pred 	%p<15>;
	.reg .b32 	%r<76>;
	.reg .b64 	%rd<28>;
	.reg .b64 	%fd<123>;

	ld.param.u64 	%rd8, [_Z12conv2dkernelPKdS0_Pdiiiiiiii_param_0];
	ld.param.u64 	%rd9, [_Z12conv2dkernelPKdS0_Pdiiiiiiii_param_1];
	ld.param.u32 	%r40, [_Z12conv2dkernelPKdS0_Pdiiiiiiii_param_3];
	ld.param.u32 	%r35, [_Z12conv2dkernelPKdS0_Pdiiiiiiii_param_6];
	ld.param.u32 	%r36, [_Z12conv2dkernelPKdS0_Pdiiiiiiii_param_7];
	ld.param.u32 	%r37, [_Z12conv2dkernelPKdS0_Pdiiiiiiii_param_8];
	ld.param.u32 	%r38, [_Z12conv2dkernelPKdS0_Pdiiiiiiii_param_9];
	ld.param.u32 	%r39, [_Z12conv2dkernelPKdS0_Pdiiiiiiii_param_10];
	cvta.to.global.u64 	%rd1, %rd9;
	cvta.to.global.u64 	%rd2, %rd8;
	mul.lo.s32 	%r41, %r36, %r40;
	mul.lo.s32 	%r42, %r41, %r37;
	mul.lo.s32 	%r43, %r42, %r38;
	mov.u32 	%r44, %ctaid.x;
	mov.u32 	%r45, %ntid.x;
	mov.u32 	%r46, %tid.x;
	mad.lo.s32 	%r1, %r44, %r45, %r46;
	setp.ge.s32 	%p1, %r1, %r43;
	mov.f64 	%fd121, 0d0000000000000000;
	@%p1 bra 	$L__BB1_21;
	div.s32 	%r47, %r1, %r37;
	rem.s32 	%r2, %r47, %r36;
	mul.lo.s32 	%r48, %r37, %r36;
	div.s32 	%r49, %r1, %r48;
	rem.s32 	%r3, %r49, %r38;
	mul.lo.s32 	%r4, %r48, %r38;
	setp.lt.s32 	%p2, %r35, 1;
	@%p2 bra 	$L__BB1_20;
	setp.lt.s32 	%p3, %r39, 1;
	div.s32 	%r5, %r1, %r4;
	@%p3 bra 	$L__BB1_20;
	and.b32  	%r6, %r39, 15;
	and.b32  	%r7, %r39, 7;
	and.b32  	%r8, %r39, 2147483632;
	and.b32  	%r9, %r39, 3;
	add.s64 	%rd3, %rd2, 64;
	add.s64 	%rd4, %rd1, 64;
	rem.s32 	%r10, %r1, %r37;
	mul.lo.s32 	%r11, %r3, %r35;
	mul.lo.s32 	%r12, %r5, %r35;
	mov.f64 	%fd121, 0d0000000000000000;
	mov.b32 	%r68, 0;
$L__BB1_4:
	ld.param.u32 	%r66, [_Z12conv2dkernelPKdS0_Pdiiiiiiii_param_4];
	add.s32 	%r52, %r68, %r12;
	mad.lo.s32 	%r14, %r52, %r66, %r2;
	add.s32 	%r53, %r68, %r11;
	mul.lo.s32 	%r15, %r53, %r39;
	mov.b32 	%r69, 0;
$L__BB1_5:
	ld.param.u32 	%r67, [_Z12conv2dkernelPKdS0_Pdiiiiiiii_param_5];
	setp.lt.u32 	%p4, %r39, 16;
	add.s32 	%r55, %r69, %r14;
	mad.lo.s32 	%r17, %r55, %r67, %r10;
	add.s32 	%r56, %r15, %r69;
	mul.lo.s32 	%r18, %r56, %r39;
	mov.b32 	%r74, 0;
	@%p4 bra 	$L__BB1_8;
	and.b32  	%r57, %r39, 2147483632;
	neg.s32 	%r72, %r57;
	mov.u32 	%r70, %r18;
	mov.u32 	%r71, %r17;
$L__BB1_7:
	.pragma "nounroll";
	mul.wide.s32 	%rd10, %r71, 8;
	add.s64 	%rd11, %rd3, %rd10;
	mul.wide.s32 	%rd12, %r70, 8;
	add.s64 	%rd13, %rd4, %rd12;
	ld.global.f64 	%fd22, [%rd11+-64];
	ld.global.f64 	%fd23, [%rd13+-64];
	fma.rn.f64 	%fd24, %fd22, %fd23, %fd121;
	ld.global.f64 	%fd25, [%rd11+-56];
	ld.global.f64 	%fd26, [%rd13+-56];
	fma.rn.f64 	%fd27, %fd25, %fd26, %fd24;
	ld.global.f64 	%fd28, [%rd11+-48];
	ld.global.f64 	%fd29, [%rd13+-48];
	fma.rn.f64 	%fd30, %fd28, %fd29, %fd27;
	ld.global.f64 	%fd31, [%rd11+-40];
	ld.global.f64 	%fd32, [%rd13+-40];
	fma.rn.f64 	%fd33, %fd31, %fd32, %fd30;
	ld.global.f64 	%fd34, [%rd11+-32];
	ld.global.f64 	%fd35, [%rd13+-32];
	fma.rn.f64 	%fd36, %fd34, %fd35, %fd33;
	ld.global.f64 	%fd37, [%rd11+-24];
	ld.global.f64 	%fd38, [%rd13+-24];
	fma.rn.f64 	%fd39, %fd37, %fd38, %fd36;
	ld.global.f64 	%fd40, [%rd11+-16];
	ld.global.f64 	%fd41, [%rd13+-16];
	fma.rn.f64 	%fd42, %fd40, %fd41, %fd39;
	ld.global.f64 	%fd43, [%rd11+-8];
	ld.global.f64 	%fd44, [%rd13+-8];
	fma.rn.f64 	%fd45, %fd43, %fd44, %fd42;
	ld.global.f64 	%fd46, [%rd11];
	ld.global.f64 	%fd47, [%rd13];
	fma.rn.f64 	%fd48, %fd46, %fd47, %fd45;
	ld.global.f64 	%fd49, [%rd11+8];
	ld.global.f64 	%fd50, [%rd13+8];
	fma.rn.f64 	%fd51, %fd49, %fd50, %fd48;
	ld.global.f64 	%fd52, [%rd11+16];
	ld.global.f64 	%fd53, [%rd13+16];
	fma.rn.f64 	%fd54, %fd52, %fd53, %fd51;
	ld.global.f64 	%fd55, [%rd11+24];
	ld.global.f64 	%fd56, [%rd13+24];
	fma.rn.f64 	%fd57, %fd55, %fd56, %fd54;
	ld.global.f64 	%fd58, [%rd11+32];
	ld.global.f64 	%fd59, [%rd13+32];
	fma.rn.f64 	%fd60, %fd58, %fd59, %fd57;
	ld.global.f64 	%fd61, [%rd11+40];
	ld.global.f64 	%fd62, [%rd13+40];
	fma.rn.f64 	%fd63, %fd61, %fd62, %fd60;
	ld.global.f64 	%fd64, [%rd11+48];
	ld.global.f64 	%fd65, [%rd13+48];
	fma.rn.f64 	%fd66, %fd64, %fd65, %fd63;
	ld.global.f64 	%fd67, [%rd11+56];
	ld.global.f64 	%fd68, [%rd13+56];
	fma.rn.f64 	%fd121, %fd67, %fd68, %fd66;
	add.s32 	%r72, %r72, 16;
	add.s32 	%r71, %r71, 16;
	add.s32 	%r70, %r70, 16;
	setp.ne.s32 	%p5, %r72, 0;
	mov.u32 	%r74, %r8;
	@%p5 bra 	$L__BB1_7;
$L__BB1_8:
	setp.eq.s32 	%p6, %r6, 0;
	@%p6 bra 	$L__BB1_18;
	add.s32 	%r58, %r6, -1;
	setp.lt.u32 	%p7, %r58, 7;
	@%p7 bra 	$L__BB1_11;
	add.s32 	%r59, %r17, %r74;
	add.s32 	%r60, %r74, %r18;
	mul.wide.s32 	%rd14, %r59, 8;
	add.s64 	%rd15, %rd2, %rd14;
	ld.global.f64 	%fd70, [%rd15];
	mul.wide.s32 	%rd16, %r60, 8;
	add.s64 	%rd17, %rd1, %rd16;
	ld.global.f64 	%fd71, [%rd17];
	fma.rn.f64 	%fd72, %fd70, %fd71, %fd121;
	ld.global.f64 	%fd73, [%rd15+8];
	ld.global.f64 	%fd74, [%rd17+8];
	fma.rn.f64 	%fd75, %fd73, %fd74, %fd72;
	ld.global.f64 	%fd76, [%rd15+16];
	ld.global.f64 	%fd77, [%rd17+16];
	fma.rn.f64 	%fd78, %fd76, %fd77, %fd75;
	ld.global.f64 	%fd79, [%rd15+24];
	ld.global.f64 	%fd80, [%rd17+24];
	fma.rn.f64 	%fd81, %fd79, %fd80, %fd78;
	ld.global.f64 	%fd82, [%rd15+32];
	ld.global.f64 	%fd83, [%rd17+32];
	fma.rn.f64 	%fd84, %fd82, %fd83, %fd81;
	ld.global.f64 	%fd85, [%rd15+40];
	ld.global.f64 	%fd86, [%rd17+40];
	fma.rn.f64 	%fd87, %fd85, %fd86, %fd84;
	ld.global.f64 	%fd88, [%rd15+48];
	ld.global.f64 	%fd89, [%rd17+48];
	fma.rn.f64 	%fd90, %fd88, %fd89, %fd87;
	ld.global.f64 	%fd91, [%rd15+56];
	ld.global.f64 	%fd92, [%rd17+56];
	fma.rn.f64 	%fd121, %fd91, %fd92, %fd90;
	add.s32 	%r74, %r74, 8;
$L__BB1_11:
	setp.eq.s32 	%p8, %r7, 0;
	@%p8 bra 	$L__BB1_18;
	add.s32 	%r61, %r7, -1;
	setp.lt.u32 	%p9, %r61, 3;
	@%p9 bra 	$L__BB1_14;
	add.s32 	%r62, %r17, %r74;
	add.s32 	%r63, %r74, %r18;
	mul.wide.s32 	%rd18, %r62, 8;
	add.s64 	%rd19, %rd2, %rd18;
	ld.global.f64 	%fd94, [%rd19];
	mul.wide.s32 	%rd20, %r63, 8;
	add.s64 	%rd21, %rd1, %rd20;
	ld.global.f64 	%fd95, [%rd21];
	fma.rn.f64 	%fd96, %fd94, %fd95, %fd121;
	ld.global.f64 	%fd97, [%rd19+8];
	ld.global.f64 	%fd98, [%rd21+8];
	fma.rn.f64 	%fd99, %fd97, %fd98, %fd96;
	ld.global.f64 	%fd100, [%rd19+16];
	ld.global.f64 	%fd101, [%rd21+16];
	fma.rn.f64 	%fd102, %fd100, %fd101, %fd99;
	ld.global.f64 	%fd103, [%rd19+24];
	ld.global.f64 	%fd104, [%rd21+24];
	fma.rn.f64 	%fd121, %fd103, %fd104, %fd102;
	add.s32 	%r74, %r74, 4;
$L__BB1_14:
	setp.eq.s32 	%p10, %r9, 0;
	@%p10 bra 	$L__BB1_18;
	setp.eq.s32 	%p11, %r9, 1;
	add.s32 	%r64, %r17, %r74;
	add.s32 	%r65, %r74, %r18;
	mul.wide.s32 	%rd22, %r64, 8;
	add.s64 	%rd5, %rd2, %rd22;
	ld.global.f64 	%fd105, [%rd5];
	mul.wide.s32 	%rd23, %r65, 8;
	add.s64 	%rd6, %rd1, %rd23;
	ld.global.f64 	%fd106, [%rd6];
	fma.rn.f64 	%fd121, %fd105, %fd106, %fd121;
	@%p11 bra 	$L__BB1_18;
	setp.eq.s32 	%p12, %r9, 2;
	ld.global.f64 	%fd107, [%rd5+8];
	ld.global.f64 	%fd108, [%rd6+8];
	fma.rn.f64 	%fd121, %fd107, %fd108, %fd121;
	@%p12 bra 	$L__BB1_18;
	ld.global.f64 	%fd109, [%rd5+16];
	ld.global.f64 	%fd110, [%rd6+16];
	fma.rn.f64 	%fd121, %fd109, %fd110, %fd121;
$L__BB1_18:
	add.s32 	%r69, %r69, 1;
	setp.ne.s32 	%p13, %r69, %r39;
	@%p13 bra 	$L__BB1_5;
	add.s32 	%r68, %r68, 1;
	setp.ne.s32 	%p14, %r68, %r35;
	@%p14 bra 	$L__BB1_4;
$L__BB1_20:
	ld.param.u64 	%rd27, [_Z12conv2dkernelPKdS0_Pdiiiiiiii_param_2];
	cvta.to.global.u64 	%rd24, %rd27;
	mul.wide.s32 	%rd25, %r1, 8;
	add.s64 	%rd26, %rd24, %rd25;
	st.global.f64 	[%rd26], %fd121;
$L__BB1_21:
	ret;

}
	// .globl	_Z30conv2d_backward_weights_kernelPKdS0_PdS1_iiiiiiii
.visible .entry _Z30conv2d_backward_weights_kernelPKdS0_PdS1_iiiiiiii(
	.param .u64 .ptr .align 1 _Z30conv2d_backward_weights_kernelPKdS0_PdS1_iiiiiiii_param_0,
	.param .u64 .ptr .align 1 _Z30conv2d_backward_weights_kernelPKdS0_PdS1_iiiiiiii_param_1,
	.param .u64 .ptr .align 1 _Z30conv2d_backward_weights_kernelPKdS0_PdS1_iiiiiiii_param_2,
	.param .u64 .ptr .align 1 _Z30conv2d_backward_weights_kernelPKdS0_PdS1_iiiiiiii_param_3,
	.param .u32 _Z30conv2d_backward_weights_kernelPKdS0_PdS1_iiiiiiii_param_4,
	.param .u32 _Z30conv2d_backward_weights_kernelPKdS0_PdS1_iiiiiiii_param_5,
	.param .u32 _Z30conv2d_backward_weights_kernelPKdS0_PdS1_iiiiiiii_param_6,
	.param .u32 _Z30conv2d_backward_weights_kernelPKdS0_PdS1_iiiiiiii_param_7,
	.param .u32 _Z30conv2d_backward_weights_kernelPKdS0_PdS1_iiiiiiii_param_8,
	.param .u32 _Z30conv2d_backward_weights_kernelPKdS0_PdS1_iiiiiiii_param_9,
	.param .u32 _Z30conv2d_backward_weights_kernelPKdS0_PdS1_iiiiiiii_param_10,
	.param .u32 _Z30conv2d_backward_weights_kernelPKdS0_PdS1_iiiiiiii_param_11
)
{
	.reg .pred 	%p<15>;
	.reg .b32 	%r<79>;
	.reg .b64 	%rd<31>;
	.reg .b64 	%fd<96>;

	ld.param.u64 	%rd9, [_Z30conv2d_backward_weights_kernelPKdS0_PdS1_iiiiiiii_param_0];
	ld.param.u64 	%rd7, [_Z30conv2d_backward_weights_kernelPKdS0_PdS1_iiiiiiii_param_1];
	ld.param.u64 	%rd10, [_Z30conv2d_backward_weights_kernelPKdS0_PdS1_iiiiiiii_param_2];
	ld.param.u64 	%rd8, [_Z30conv2d_backward_weights_kernelPKdS0_PdS1_iiiiiiii_param_3];
	ld.param.u32 	%r37, [_Z30conv2d_backward_weights_kernelPKdS0_PdS1_iiiiiiii_param_4];
	ld.param.u32 	%r33, [_Z30conv2d_backward_weights_kernelPKdS0_PdS1_iiiiiiii_param_8];
	ld.param.u32 	%r34, [_Z30conv2d_backward_weights_kernelPKdS0_PdS1_iiiiiiii_param_9];
	ld.param.u32 	%r35, [_Z30conv2d_backward_weights_kernelPKdS0_PdS1_iiiiiiii_param_10];
	ld.param.u32 	%r36, [_Z30conv2d_backward_weights_kernelPKdS0_PdS1_iiiiiiii_param_11];
	cvta.to.global.u64 	%rd1, %rd10;
	cvta.to.global.u64 	%rd2, %rd9;
	mul.lo.s32 	%r38, %r33, %r37;
	mul.lo.s32 	%r39, %r38, %r34;
	mul.lo.s32 	%r40, %r39, %r35;
	mov.u32 	%r41, %ctaid.x;
	mov.u32 	%r42, %ntid.x;
	mov.u32 	%r43, %tid.x;
	mad.lo.s32 	%r1, %r41, %r42, %r43;
	setp.ge.s32 	%p1, %r1, %r40;
	@%p1 bra 	$L__BB2_20;
	ld.param.u32 	%r68, [_Z30conv2d_backward_weights_kernelPKdS0_PdS1_iiiiiiii_param_7];
	cvta.to.global.u64 	%rd11, %rd7;
	cvta.to.global.u64 	%rd12, %rd8;
	div.s32 	%r44, %r1, %r34;
	mul.lo.s32 	%r45, %r44, %r34;
	sub.s32 	%r2, %r1, %r45;
	rem.s32 	%r3, %r44, %r33;
	mul.lo.s32 	%r46, %r34, %r33;
	div.s32 	%r47, %r1, %r46;
	rem.s32 	%r4, %r47, %r35;
	mul.lo.s32 	%r48, %r46, %r35;
	div.s32 	%r5, %r1, %r48;
	mul.wide.s32 	%rd13, %r1, 8;
	add.s64 	%rd14, %rd11, %rd13;
	ld.global.f64 	%fd1, [%rd14];
	mul.wide.s32 	%rd15, %r4, 8;
	add.s64 	%rd16, %rd12, %rd15;
	atom.global.add.f64 	%fd2, [%rd16], %fd1;
	setp.lt.s32 	%p2, %r68, 1;
	@%p2 bra 	$L__BB2_20;
	setp.lt.s32 	%p3, %r36, 1;
	@%p3 bra 	$L__BB2_20;
	ld.param.u32 	%r69, [_Z30conv2d_backward_weights_kernelPKdS0_PdS1_iiiiiiii_param_7];
	and.b32  	%r6, %r36, 15;
	and.b32  	%r7, %r36, 7;
	and.b32  	%r8, %r36, 2147483632;
	and.b32  	%r9, %r36, 3;
	add.s64 	%rd3, %rd2, 64;
	add.s64 	%rd4, %rd1, 64;
	mul.lo.s32 	%r10, %r4, %r69;
	mul.lo.s32 	%r11, %r5, %r69;
	mov.b32 	%r71, 0;
$L__BB2_4:
	mov.b32 	%r72, 0;
	add.s32 	%r52, %r71, %r11;
	add.s32 	%r55, %r71, %r10;
$L__BB2_5:
	ld.param.u32 	%r67, [_Z30conv2d_backward_weights_kernelPKdS0_PdS1_iiiiiiii_param_6];
	ld.param.u32 	%r66, [_Z30conv2d_backward_weights_kernelPKdS0_PdS1_iiiiiiii_param_5];
	setp.lt.u32 	%p4, %r36, 16;
	mad.lo.s32 	%r53, %r52, %r66, %r3;
	add.s32 	%r54, %r72, %r53;
	mad.lo.s32 	%r14, %r54, %r67, %r2;
	mad.lo.s32 	%r56, %r55, %r36, %r72;
	mul.lo.s32 	%r15, %r56, %r36;
	mov.b32 	%r77, 0;
	@%p4 bra 	$L__BB2_8;
	and.b32  	%r57, %r36, 2147483632;
	neg.s32 	%r75, %r57;
	mov.u32 	%r73, %r15;
	mov.u32 	%r74, %r14;
$L__BB2_7:
	.pragma "nounroll";
	mul.wide.s32 	%rd17, %r74, 8;
	add.s64 	%rd18, %rd3, %rd17;
	mul.wide.s32 	%rd19, %r73, 8;
	add.s64 	%rd20, %rd4, %rd19;
	ld.global.f64 	%fd3, [%rd18+-64];
	mul.f64 	%fd4, %fd1, %fd3;
	atom.global.add.f64 	%fd5, [%rd20+-64], %fd4;
	ld.global.f64 	%fd6, [%rd18+-56];
	mul.f64 	%fd7, %fd1, %fd6;
	atom.global.add.f64 	%fd8, [%rd20+-56], %fd7;
	ld.global.f64 	%fd9, [%rd18+-48];
	mul.f64 	%fd10, %fd1, %fd9;
	atom.global.add.f64 	%fd11, [%rd20+-48], %fd10;
	ld.global.f64 	%fd12, [%rd18+-40];
	mul.f64 	%fd13, %fd1, %fd12;
	atom.global.add.f64 	%fd14, [%rd20+-40], %fd13;
	ld.global.f64 	%fd15, [%rd18+-32];
	mul.f64 	%fd16, %fd1, %fd15;
	atom.global.add.f64 	%fd17, [%rd20+-32], %fd16;
	ld.global.f64 	%fd18, [%rd18+-24];
	mul.f64 	%fd19, %fd1, %fd18;
	atom.global.add.f64 	%fd20, [%rd20+-24], %fd19;
	ld.global.f64 	%fd21, [%rd18+-16];
	mul.f64 	%fd22, %fd1, %fd21;
	atom.global.add.f64 	%fd23, [%rd20+-16], %fd22;
	ld.global.f64 	%fd24, [%rd18+-8];
	mul.f64 	%fd25, %fd1, %fd24;
	atom.global.add.f64 	%fd26, [%rd20+-8], %fd25;
	ld.global.f64 	%fd27, [%rd18];
	mul.f64 	%fd28, %fd1, %fd27;
	atom.global.add.f64 	%fd29, [%rd20], %fd28;
	ld.global.f64 	%fd30, [%rd18+8];
	mul.f64 	%fd31, %fd1, %fd30;
	atom.global.add.f64 	%fd32, [%rd20+8], %fd31;
	ld.global.f64 	%fd33, [%rd18+16];
	mul.f64 	%fd34, %fd1, %fd33;
	atom.global.add.f64 	%fd35, [%rd20+16], %fd34;
	ld.global.f64 	%fd36, [%rd18+24];
	mul.f64 	%fd37, %fd1, %fd36;
	atom.global.add.f64 	%fd38, [%rd20+24], %fd37;
	ld.global.f64 	%fd39, [%rd18+32];
	mul.f64 	%fd40, %fd1, %fd39;
	atom.global.add.f64 	%fd41, [%rd20+32], %fd40;
	ld.global.f64 	%fd42, [%rd18+40];
	mul.f64 	%fd43, %fd1, %fd42;
	atom.global.add.f64 	%fd44, [%rd20+40], %fd43;
	ld.global.f64 	%fd45, [%rd18+48];
	mul.f64 	%fd46, %fd1, %fd45;
	atom.global.add.f64 	%fd47, [%rd20+48], %fd46;
	ld.global.f64 	%fd48, [%rd18+56];
	mul.f64 	%fd49, %fd1, %fd48;
	atom.global.add.f64 	%fd50, [%rd20+56], %fd49;
	add.s32 	%r75, %r75, 16;
	add.s32 	%r74, %r74, 16;
	add.s32 	%r73, %r73, 16;
	setp.ne.s32 	%p5, %r75, 0;
	mov.u32 	%r77, %r8;
	@%p5 bra 	$L__BB2_7;
$L__BB2_8:
	setp.eq.s32 	%p6, %r6, 0;
	@%p6 bra 	$L__BB2_18;
	add.s32 	%r58, %r6, -1;
	setp.lt.u32 	%p7, %r58, 7;
	@%p7 bra 	$L__BB2_11;
	add.s32 	%r59, %r14, %r77;
	add.s32 	%r60, %r77, %r15;
	mul.wide.s32 	%rd21, %r60, 8;
	add.s64 	%rd22, %rd1, %rd21;
	mul.wide.s32 	%rd23, %r59, 8;
	add.s64 	%rd24, %rd2, %rd23;
	ld.global.f64 	%fd51, [%rd24];
	mul.f64 	%fd52, %fd1, %fd51;
	atom.global.add.f64 	%fd53, [%rd22], %fd52;
	ld.global.f64 	%fd54, [%rd24+8];
	mul.f64 	%fd55, %fd1, %fd54;
	atom.global.add.f64 	%fd56, [%rd22+8], %fd55;
	ld.global.f64 	%fd57, [%rd24+16];
	mul.f64 	%fd58, %fd1, %fd57;
	atom.global.add.f64 	%fd59, [%rd22+16], %fd58;
	ld.global.f64 	%fd60, [%rd24+24];
	mul.f64 	%fd61, %fd1, %fd60;
	atom.global.add.f64 	%fd62, [%rd22+24], %fd61;
	ld.global.f64 	%fd63, [%rd24+32];
	mul.f64 	%fd64, %fd1, %fd63;
	atom.global.add.f64 	%fd65, [%rd22+32], %fd64;
	ld.global.f64 	%fd66, [%rd24+40];
	mul.f64 	%fd67, %fd1, %fd66;
	atom.global.add.f64 	%fd68, [%rd22+40], %fd67;
	ld.global.f64 	%fd69, [%rd24+48];
	mul.f64 	%fd70, %fd1, %fd69;
	atom.global.add.f64 	%fd71, [%rd22+48], %fd70;
	ld.global.f64 	%fd72, [%rd24+56];
	mul.f64 	%fd73, %fd1, %fd72;
	atom.global.add.f64 	%fd74, [%rd22+56], %fd73;
	add.s32 	%r77, %r77, 8;
$L__BB2_11:
	setp.eq.s32 	%p8, %r7, 0;
	@%p8 bra 	$L__BB2_18;
	add.s32 	%r61, %r7, -1;
	setp.lt.u32 	%p9, %r61, 3;
	@%p9 bra 	$L__BB2_14;
	add.s32 	%r62, %r14, %r77;
	add.s32 	%r63, %r77, %r15;
	mul.wide.s32 	%rd25, %r63, 8;
	add.s64 	%rd26, %rd1, %rd25;
	mul.wide.s32 	%rd27, %r62, 8;
	add.s64 	%rd28, %rd2, %rd27;
	ld.global.f64 	%fd75, [%rd28];
	mul.f64 	%fd76, %fd1, %fd75;
	atom.global.add.f64 	%fd77, [%rd26], %fd76;
	ld.global.f64 	%fd78, [%rd28+8];
	mul.f64 	%fd79, %fd1, %fd78;
	atom.global.add.f64 	%fd80, [%rd26+8], %fd79;
	ld.global.f64 	%fd81, [%rd28+16];
	mul.f64 	%fd82, %fd1, %fd81;
	atom.global.add.f64 	%fd83, [%rd26+16], %fd82;
	ld.global.f64 	%fd84, [%rd28+24];
	mul.f64 	%fd85, %fd1, %fd84;
	atom.global.add.f64 	%fd86, [%rd26+24], %fd85;
	add.s32 	%r77, %r77, 4;
$L__BB2_14:
	setp.eq.s32 	%p10, %r9, 0;
	@%p10 bra 	$L__BB2_18;
	setp.eq.s32 	%p11, %r9, 1;
	add.s32 	%r64, %r14, %r77;
	add.s32 	%r65, %r77, %r15;
	mul.wide.s32 	%rd29, %r65, 8;
	add.s64 	%rd5, %rd1, %rd29;
	mul.wide.s32 	%rd30, %r64, 8;
	add.s64 	%rd6, %rd2, %rd30;
	ld.global.f64 	%fd87, [%rd6];
	mul.f64 	%fd88, %fd1, %fd87;
	atom.global.add.f64 	%fd89, [%rd5], %fd88;
	@%p11 bra 	$L__BB2_18;
	setp.eq.s32 	%p12, %r9, 2;
	ld.global.f64 	%fd90, [%rd6+8];
	mul.f64 	%fd91, %fd1, %fd90;
	atom.global.add.f64 	%fd92, [%rd5+8], %fd91;
	@%p12 bra 	$L__BB2_18;
	ld.global.f64 	%fd93, [%rd6+16];
	mul.f64 	%fd94, %fd1, %fd93;
	atom.global.add.f64 	%fd95, [%rd5+16], %fd94;
$L__BB2_18:
	add.s32 	%r72, %r72, 1;
	setp.ne.s32 	%p13, %r72, %r36;
	@%p13 bra 	$L__BB2_5;
	ld.param.u32 	%r70, [_Z30conv2d_backward_weights_kernelPKdS0_PdS1_iiiiiiii_param_7];
	add.s32 	%r71, %r71, 1;
	setp.ne.s32 	%p14, %r71, %r70;
	@%p14 bra 	$L__BB2_4;
$L__BB2_20:
	ret;

}
	// .globl	_Z28conv2d_backward_input_kernelPKdS0_Pdiiiiiiii
.visible .entry _Z28conv2d_backward_input_kernelPKdS0_Pdiiiiiiii(
	.param .u64 .ptr .align 1 _Z28conv2d_backward_input_kernelPKdS0_Pdiiiiiiii_param_0,
	.param .u64 .ptr .align 1 _Z28conv2d_backward_input_kernelPKdS0_Pdiiiiiiii_param_1,
	.param .u64 .ptr .align 1 _Z28conv2d_backward_input_kernelPKdS0_Pdiiiiiiii_param_2,
	.param .u32 _Z28conv2d_backward_input_kernelPKdS0_Pdiiiiiiii_param_3,
	.param .u32 _Z28conv2d_backward_input_kernelPKdS0_Pdiiiiiiii_param_4,
	.param .u32 _Z28conv2d_backward_input_kernelPKdS0_Pdiiiiiiii_param_5,
	.param .u32 _Z28conv2d_backward_input_kernelPKdS0_Pdiiiiiiii_param_6,
	.param .u32 _Z28conv2d_backward_input_kernelPKdS0_Pdiiiiiiii_param_7,
	.param .u32 _Z28conv2d_backward_input_kernelPKdS0_Pdiiiiiiii_param_8,
	.param .u32 _Z28conv2d_backward_input_kernelPKdS0_Pdiiiiiiii_param_9,
	.param .u32 _Z28conv2d_backward_input_kernelPKdS0_Pdiiiiiiii_param_10
)
{
	.reg .pred 	%p<15>;
	.reg .b32 	%r<79>;
	.reg .b64 	%rd<27>;
	.reg .b64 	%fd<95>;

	ld.param.u64 	%rd7, [_Z28conv2d_backward_input_kernelPKdS0_Pdiiiiiiii_param_0];
	ld.param.u64 	%rd8, [_Z28conv2d_backward_input_kernelPKdS0_Pdiiiiiiii_param_1];
	ld.param.u64 	%rd9, [_Z28conv2d_backward_input_kernelPKdS0_Pdiiiiiiii_param_2];
	ld.param.u32 	%r37, [_Z28conv2d_backward_input_kernelPKdS0_Pdiiiiiiii_param_3];
	ld.param.u32 	%r33, [_Z28conv2d_backward_input_kernelPKdS0_Pdiiiiiiii_param_7];
	ld.param.u32 	%r34, [_Z28conv2d_backward_input_kernelPKdS0_Pdiiiiiiii_param_8];
	ld.param.u32 	%r35, [_Z28conv2d_backward_input_kernelPKdS0_Pdiiiiiiii_param_9];
	ld.param.u32 	%r36, [_Z28conv2d_backward_input_kernelPKdS0_Pdiiiiiiii_param_10];
	cvta.to.global.u64 	%rd1, %rd9;
	cvta.to.global.u64 	%rd2, %rd8;
	mul.lo.s32 	%r38, %r33, %r37;
	mul.lo.s32 	%r39, %r38, %r34;
	mul.lo.s32 	%r40, %r39, %r35;
	mov.u32 	%r41, %ctaid.x;
	mov.u32 	%r42, %ntid.x;
	mov.u32 	%r43, %tid.x;
	mad.lo.s32 	%r1, %r41, %r42, %r43;
	setp.ge.s32 	%p1, %r1, %r40;
	@%p1 bra 	$L__BB3_20;
	ld.param.u32 	%r68, [_Z28conv2d_backward_input_kernelPKdS0_Pdiiiiiiii_param_6];
	cvta.to.global.u64 	%rd10, %rd7;
	div.s32 	%r44, %r1, %r34;
	mul.lo.s32 	%r45, %r44, %r34;
	sub.s32 	%r2, %r1, %r45;
	rem.s32 	%r3, %r44, %r33;
	mul.lo.s32 	%r46, %r34, %r33;
	div.s32 	%r47, %r1, %r46;
	rem.s32 	%r4, %r47, %r35;
	mul.lo.s32 	%r48, %r46, %r35;
	div.s32 	%r5, %r1, %r48;
	mul.wide.s32 	%rd11, %r1, 8;
	add.s64 	%rd12, %rd10, %rd11;
	ld.global.f64 	%fd1, [%rd12];
	setp.lt.s32 	%p2, %r68, 1;
	@%p2 bra 	$L__BB3_20;
	setp.lt.s32 	%p3, %r36, 1;
	@%p3 bra 	$L__BB3_20;
	ld.param.u32 	%r69, [_Z28conv2d_backward_input_kernelPKdS0_Pdiiiiiiii_param_6];
	and.b32  	%r6, %r36, 15;
	and.b32  	%r7, %r36, 7;
	and.b32  	%r8, %r36, 2147483632;
	and.b32  	%r9, %r36, 3;
	add.s64 	%rd3, %rd2, 64;
	add.s64 	%rd4, %rd1, 64;
	mul.lo.s32 	%r10, %r5, %r69;
	mul.lo.s32 	%r11, %r4, %r69;
	mov.b32 	%r71, 0;
$L__BB3_4:
	mov.b32 	%r72, 0;
	add.s32 	%r52, %r71, %r11;
	add.s32 	%r54, %r71, %r10;
$L__BB3_5:
	ld.param.u32 	%r67, [_Z28conv2d_backward_input_kernelPKdS0_Pdiiiiiiii_param_5];
	ld.param.u32 	%r66, [_Z28conv2d_backward_input_kernelPKdS0_Pdiiiiiiii_param_4];
	setp.lt.u32 	%p4, %r36, 16;
	mad.lo.s32 	%r53, %r52, %r36, %r72;
	mul.lo.s32 	%r14, %r53, %r36;
	mad.lo.s32 	%r55, %r54, %r66, %r3;
	add.s32 	%r56, %r72, %r55;
	mad.lo.s32 	%r15, %r56, %r67, %r2;
	mov.b32 	%r77, 0;
	@%p4 bra 	$L__BB3_8;
	and.b32  	%r57, %r36, 2147483632;
	neg.s32 	%r75, %r57;
	mov.u32 	%r73, %r15;
	mov.u32 	%r74, %r14;
$L__BB3_7:
	.pragma "nounroll";
	mul.wide.s32 	%rd13, %r74, 8;
	add.s64 	%rd14, %rd3, %rd13;
	mul.wide.s32 	%rd15, %r73, 8;
	add.s64 	%rd16, %rd4, %rd15;
	ld.global.f64 	%fd2, [%rd14+-64];
	mul.f64 	%fd3, %fd1, %fd2;
	atom.global.add.f64 	%fd4, [%rd16+-64], %fd3;
	ld.global.f64 	%fd5, [%rd14+-56];
	mul.f64 	%fd6, %fd1, %fd5;
	atom.global.add.f64 	%fd7, [%rd16+-56], %fd6;
	ld.global.f64 	%fd8, [%rd14+-48];
	mul.f64 	%fd9, %fd1, %fd8;
	atom.global.add.f64 	%fd10, [%rd16+-48], %fd9;
	ld.global.f64 	%fd11, [%rd14+-40];
	mul.f64 	%fd12, %fd1, %fd11;
	atom.global.add.f64 	%fd13, [%rd16+-40], %fd12;
	ld.global.f64 	%fd14, [%rd14+-32];
	mul.f64 	%fd15, %fd1, %fd14;
	atom.global.add.f64 	%fd16, [%rd16+-32], %fd15;
	ld.global.f64 	%fd17, [%rd14+-24];
	mul.f64 	%fd18, %fd1, %fd17;
	atom.global.add.f64 	%fd19, [%rd16+-24], %fd18;
	ld.global.f64 	%fd20, [%rd14+-16];
	mul.f64 	%fd21, %fd1, %fd20;
	atom.global.add.f64 	%fd22, [%rd16+-16], %fd21;
	ld.global.f64 	%fd23, [%rd14+-8];
	mul.f64 	%fd24, %fd1, %fd23;
	atom.global.add.f64 	%fd25, [%rd16+-8], %fd24;
	ld.global.f64 	%fd26, [%rd14];
	mul.f64 	%fd27, %fd1, %fd26;
	atom.global.add.f64 	%fd28, [%rd16], %fd27;
	ld.global.f64 	%fd29, [%rd14+8];
	mul.f64 	%fd30, %fd1, %fd29;
	atom.global.add.f64 	%fd31, [%rd16+8], %fd30;
	ld.global.f64 	%fd32, [%rd14+16];
	mul.f64 	%fd33, %fd1, %fd32;
	atom.global.add.f64 	%fd34, [%rd16+16], %fd33;
	ld.global.f64 	%fd35, [%rd14+24];
	mul.f64 	%fd36, %fd1, %fd35;
	atom.global.add.f64 	%fd37, [%rd16+24], %fd36;
	ld.global.f64 	%fd38, [%rd14+32];
	mul.f64 	%fd39, %fd1, %fd38;
	atom.global.add.f64 	%fd40, [%rd16+32], %fd39;
	ld.global.f64 	%fd41, [%rd14+40];
	mul.f64 	%fd42, %fd1, %fd41;
	atom.global.add.f64 	%fd43, [%rd16+40], %fd42;
	ld.global.f64 	%fd44, [%rd14+48];
	mul.f64 	%fd45, %fd1, %fd44;
	atom.global.add.f64 	%fd46, [%rd16+48], %fd45;
	ld.global.f64 	%fd47, [%rd14+56];
	mul.f64 	%fd48, %fd1, %fd47;
	atom.global.add.f64 	%fd49, [%rd16+56], %fd48;
	add.s32 	%r75, %r75, 16;
	add.s32 	%r74, %r74, 16;
	add.s32 	%r73, %r73, 16;
	setp.ne.s32 	%p5, %r75, 0;
	mov.u32 	%r77, %r8;
	@%p5 bra 	$L__BB3_7;
$L__BB3_8:
	setp.eq.s32 	%p6, %r6, 0;
	@%p6 bra 	$L__BB3_18;
	add.s32 	%r58, %r6, -1;
	setp.lt.u32 	%p7, %r58, 7;
	@%p7 bra 	$L__BB3_11;
	add.s32 	%r59, %r77, %r14;
	add.s32 	%r60, %r15, %r77;
	mul.wide.s32 	%rd17, %r60, 8;
	add.s64 	%rd18, %rd1, %rd17;
	mul.wide.s32 	%rd19, %r59, 8;
	add.s64 	%rd20, %rd2, %rd19;
	ld.global.f64 	%fd50, [%rd20];
	mul.f64 	%fd51, %fd1, %fd50;
	atom.global.add.f64 	%fd52, [%rd18], %fd51;
	ld.global.f64 	%fd53, [%rd20+8];
	mul.f64 	%fd54, %fd1, %fd53;
	atom.global.add.f64 	%fd55, [%rd18+8], %fd54;
	ld.global.f64 	%fd56, [%rd20+16];
	mul.f64 	%fd57, %fd1, %fd56;
	atom.global.add.f64 	%fd58, [%rd18+16], %fd57;
	ld.global.f64 	%fd59, [%rd20+24];
	mul.f64 	%fd60, %fd1, %fd59;
	atom.global.add.f64 	%fd61, [%rd18+24], %fd60;
	ld.global.f64 	%fd62, [%rd20+32];
	mul.f64 	%fd63, %fd1, %fd62;
	atom.global.add.f64 	%fd64, [%rd18+32], %fd63;
	ld.global.f64 	%fd65, [%rd20+40];
	mul.f64 	%fd66, %fd1, %fd65;
	atom.global.add.f64 	%fd67, [%rd18+40], %fd66;
	ld.global.f64 	%fd68, [%rd20+48];
	mul.f64 	%fd69, %fd1, %fd68;
	atom.global.add.f64 	%fd70, [%rd18+48], %fd69;
	ld.global.f64 	%fd71, [%rd20+56];
	mul.f64 	%fd72, %fd1, %fd71;
	atom.global.add.f64 	%fd73, [%rd18+56], %fd72;
	add.s32 	%r77, %r77, 8;
$L__BB3_11:
	setp.eq.s32 	%p8, %r7, 0;
	@%p8 bra 	$L__BB3_18;
	add.s32 	%r61, %r7, -1;
	setp.lt.u32 	%p9, %r61, 3;
	@%p9 bra 	$L__BB3_14;
	add.s32 	%r62, %r77, %r14;
	add.s32 	%r63, %r15, %r77;
	mul.wide.s32 	%rd21, %r63, 8;
	add.s64 	%rd22, %rd1, %rd21;
	mul.wide.s32 	%rd23, %r62, 8;
	add.s64 	%rd24, %rd2, %rd23;
	ld.global.f64 	%fd74, [%rd24];
	mul.f64 	%fd75, %fd1, %fd74;
	atom.global.add.f64 	%fd76, [%rd22], %fd75;
	ld.global.f64 	%fd77, [%rd24+8];
	mul.f64 	%fd78, %fd1, %fd77;
	atom.global.add.f64 	%fd79, [%rd22+8], %fd78;
	ld.global.f64 	%fd80, [%rd24+16];
	mul.f64 	%fd81, %fd1, %fd80;
	atom.global.add.f64 	%fd82, [%rd22+16], %fd81;
	ld.global.f64 	%fd83, [%rd24+24];
	mul.f64 	%fd84, %fd1, %fd83;
	atom.global.add.f64 	%fd85, [%rd22+24], %fd84;
	add.s32 	%r77, %r77, 4;
$L__BB3_14:
	setp.eq.s32 	%p10, %r9, 0;
	@%p10 bra 	$L__BB3_18;
	setp.eq.s32 	%p11, %r9, 1;
	add.s32 	%r64, %r77, %r14;
	add.s32 	%r65, %r15, %r77;
	mul.wide.s32 	%rd25, %r65, 8;
	add.s64 	%rd5, %rd1, %rd25;
	mul.wide.s32 	%rd26, %r64, 8;
	add.s64 	%rd6, %rd2, %rd26;
	ld.global.f64 	%fd86, [%rd6];
	mul.f64 	%fd87, %fd1, %fd86;
	atom.global.add.f64 	%fd88, [%rd5], %fd87;
	@%p11 bra 	$L__BB3_18;
	setp.eq.s32 	%p12, %r9, 2;
	ld.global.f64 	%fd89, [%rd6+8];
	mul.f64 	%fd90, %fd1, %fd89;
	atom.global.add.f64 	%fd91, [%rd5+8], %fd90;
	@%p12 bra 	$L__BB3_18;
	ld.global.f64 	%fd92, [%rd6+16];
	mul.f64 	%fd93, %fd1, %fd92;
	atom.global.add.f64 	%fd94, [%rd5+16], %fd93;
$L__BB3_18:
	add.s32 	%r72, %r72, 1;
	setp.ne.s32 	%p13, %r72, %r36;
	@%p13 bra 	$L__BB3_5;
	ld.param.u32 	%r70, [_Z28conv2d_backward_input_kernelPKdS0_Pdiiiiiiii_param_6];
	add.s32 	%r71, %r71, 1;
	setp.ne.s32 	%p14, %r71, %r70;
	@%p14 bra 	$L__BB3_4;
$L__BB3_20:
	ret;

}


// ===== COMPILED SASS (sm_100) =====

	.target	sm_100

	.elftype	@"ET_EXEC"


//--------------------- .note.nv.tkinfo           --------------------------
	.section	.note.nv.tkinfo,"",@"SHT_NOTE"
	.sectionflags	@"SHF_NOTE_NV_TKINFO"
	.tkinfo
        /*0018*/ 	.word	0x00000002
        /*0030*/ 	.string	""
        /*0030*/ 	.string	"ptxas"
        /*0030*/ 	.string	"Cuda compilation tools, release 13.0, V13.0.88"
        /*0030*/ 	.string	"Build cuda_13.0.r13.0/compiler.36424714_0"
        /*0030*/ 	.string	"-arch sm_100 -m 64 "



//--------------------- .note.nv.cuinfo           --------------------------
	.section	.note.nv.cuinfo,"",@"SHT_NOTE"
	.sectionflags	@"SHF_NOTE_NV_CUINFO"
        /*0018*/ 	.short	0x0002
        /*001a*/ 	.short	0x0064
        /*001c*/ 	.short	0x0082
	.zero		2


//--------------------- .nv.info                  --------------------------
	.section	.nv.info,"",@"SHT_CUDA_INFO"
	.align	4


	//----- nvinfo : EIATTR_REGCOUNT
	.align		4
        /*0000*/ 	.byte	0x04, 0x2f
        /*0002*/ 	.short	(.L_1 - .L_0)
	.align		4
.L_0:
        /*0004*/ 	.word	index@(_Z15hadamard_kernelPKdS0_Pdi)
        /*0008*/ 	.word	0x0000000e


	//----- nvinfo : EIATTR_FRAME_SIZE
	.align		4
.L_1:
        /*000c*/ 	.byte	0x04, 0x11
        /*000e*/ 	.short	(.L_3 - .L_2)
	.align		4
.L_2:
        /*0010*/ 	.word	index@(_Z15hadamard_kernelPKdS0_Pdi)
        /*0014*/ 	.word	0x00000000


	//----- nvinfo : EIATTR_REGCOUNT
	.align		4
.L_3:
        /*0018*/ 	.byte	0x04, 0x2f
        /*001a*/ 	.short	(.L_5 - .L_4)
	.align		4
.L_4:
        /*001c*/ 	.word	index@(_Z12conv2dkernelPKdS0_Pdiiiiiiii)
        /*0020*/ 	.word	0x0000001f


	//----- nvinfo : EIATTR_FRAME_SIZE
	.align		4
.L_5:
        /*0024*/ 	.byte	0x04, 0x11
        /*0026*/ 	.short	(.L_7 - .L_6)
	.align		4
.L_6:
        /*0028*/ 	.word	index@(_Z12conv2dkernelPKdS0_Pdiiiiiiii)
        /*002c*/ 	.word	0x00000000


	//----- nvinfo : EIATTR_REGCOUNT
	.align		4
.L_7:
        /*0030*/ 	.byte	0x04, 0x2f
        /*0032*/ 	.short	(.L_9 - .L_8)
	.align		4
.L_8:
        /*0034*/ 	.word	index@(_Z30conv2d_backward_weights_kernelPKdS0_PdS1_iiiiiiii)
        /*0038*/ 	.word	0x00000020


	//----- nvinfo : EIATTR_FRAME_SIZE
	.align		4
.L_9:
        /*003c*/ 	.byte	0x04, 0x11
        /*003e*/ 	.short	(.L_11 - .L_10)
	.align		4
.L_10:
        /*0040*/ 	.word	index@(_Z30conv2d_backward_weights_kernelPKdS0_PdS1_iiiiiiii)
        /*0044*/ 	.word	0x00000000


	//----- nvinfo : EIATTR_REGCOUNT
	.align		4
.L_11:
        /*0048*/ 	.byte	0x04, 0x2f
        /*004a*/ 	.short	(.L_13 - .L_12)
	.align		4
.L_12:
        /*004c*/ 	.word	index@(_Z28conv2d_backward_input_kernelPKdS0_Pdiiiiiiii)
        /*0050*/ 	.word	0x00000020


	//----- nvinfo : EIATTR_FRAME_SIZE
	.align		4
.L_13:
        /*0054*/ 	.byte	0x04, 0x11
        /*0056*/ 	.short	(.L_15 - .L_14)
	.align		4
.L_14:
        /*0058*/ 	.word	index@(_Z28conv2d_backward_input_kernelPKdS0_Pdiiiiiiii)
        /*005c*/ 	.word	0x00000000


	//----- nvinfo : EIATTR_MIN_STACK_SIZE
	.align		4
.L_15:
        /*0060*/ 	.byte	0x04, 0x12
        /*0062*/ 	.short	(.L_17 - .L_16)
	.align		4
.L_16:
        /*0064*/ 	.word	index@(_Z28conv2d_backward_input_kernelPKdS0_Pdiiiiiiii)
        /*0068*/ 	.word	0x00000000


	//----- nvinfo : EIATTR_MIN_STACK_SIZE
	.align		4
.L_17:
        /*006c*/ 	.byte	0x04, 0x12
        /*006e*/ 	.short	(.L_19 - .L_18)
	.align		4
.L_18:
        /*0070*/ 	.word	index@(_Z30conv2d_backward_weights_kernelPKdS0_PdS1_iiiiiiii)
        /*0074*/ 	.word	0x00000000


	//----- nvinfo : EIATTR_MIN_STACK_SIZE
	.align		4
.L_19:
        /*0078*/ 	.byte	0x04, 0x12
        /*007a*/ 	.short	(.L_21 - .L_20)
	.align		4
.L_20:
        /*007c*/ 	.word	index@(_Z12conv2dkernelPKdS0_Pdiiiiiiii)
        /*0080*/ 	.word	0x00000000


	//----- nvinfo : EIATTR_MIN_STACK_SIZE
	.align		4
.L_21:
        /*0084*/ 	.byte	0x04, 0x12
        /*0086*/ 	.short	(.L_23 - .L_22)
	.align		4
.L_22:
        /*0088*/ 	.word	index@(_Z15hadamard_kernelPKdS0_Pdi)
        /*008c*/ 	.word	0x00000000
.L_23:


//--------------------- .nv.compat                --------------------------
	.section	.nv.compat,"",@"SHT_CUDA_COMPAT_INFO"
	.align	4
        /*0000*/ 	.byte	0x02, 0x09, 0x00, 0x00, 0x02, 0x02, 0x01, 0x00, 0x02, 0x05, 0x05, 0x00, 0x03, 0x07, 0x01, 0x01
        /*0010*/ 	.byte	0x02, 0x03, 0x00, 0x00, 0x02, 0x06, 0x01, 0x00, 0x04, 0x0b, 0x08, 0x00, 0x01, 0x00, 0x00, 0x00
        /*0020*/ 	.byte	0x00, 0x00, 0x00, 0x00


//--------------------- .nv.info._Z28conv2d_backward_input_kernelPKdS0_Pdiiiiiiii --------------------------
	.section	.nv.info._Z28conv2d_backward_input_kernelPKdS0_Pdiiiiiiii,"",@"SHT_CUDA_INFO"
	.sectionflags	@""
	.align	4


	//----- nvinfo : EIATTR_CUDA_API_VERSION
	.align		4
        /*0000*/ 	.byte	0x04, 0x37
        /*0002*/ 	.short	(.L_25 - .L_24)
.L_24:
        /*0004*/ 	.word	0x00000082


	//----- nvinfo : EIATTR_KPARAM_INFO
	.align		4
.L_25:
        /*0008*/ 	.byte	0x04, 0x17
        /*000a*/ 	.short	(.L_27 - .L_26)
.L_26:
        /*000c*/ 	.word	0x00000000
        /*0010*/ 	.short	0x000a
        /*0012*/ 	.short	0x0034
        /*0014*/ 	.byte	0x00, 0xf0, 0x11, 0x00


	//----- nvinfo : EIATTR_KPARAM_INFO
	.align		4
.L_27:
        /*0018*/ 	.byte	0x04, 0x17
        /*001a*/ 	.short	(.L_29 - .L_28)
.L_28:
        /*001c*/ 	.word	0x00000000
        /*0020*/ 	.short	0x0009
        /*0022*/ 	.short	0x0030
        /*0024*/ 	.byte	0x00, 0xf0, 0x11, 0x00


	//----- nvinfo : EIATTR_KPARAM_INFO
	.align		4
.L_29:
        /*0028*/ 	.byte	0x04, 0x17
        /*002a*/ 	.short	(.L_31 - .L_30)
.L_30:
        /*002c*/ 	.word	0x00000000
        /*0030*/ 	.short	0x0008
        /*0032*/ 	.short	0x002c
        /*0034*/ 	.byte	0x00, 0xf0, 0x11, 0x00


	//----- nvinfo : EIATTR_KPARAM_INFO
	.align		4
.L_31:
        /*0038*/ 	.byte	0x04, 0x17
        /*003a*/ 	.short	(.L_33 - .L_32)
.L_32:
        /*003c*/ 	.word	0x00000000
        /*0040*/ 	.short	0x0007
        /*0042*/ 	.short	0x0028
        /*0044*/ 	.byte	0x00, 0xf0, 0x11, 0x00


	//----- nvinfo : EIATTR_KPARAM_INFO
	.align		4
.L_33:
        /*0048*/ 	.byte	0x04, 0x17
        /*004a*/ 	.short	(.L_35 - .L_34)
.L_34:
        /*004c*/ 	.word	0x00000000
        /*0050*/ 	.short	0x0006
        /*0052*/ 	.short	0x0024
        /*0054*/ 	.byte	0x00, 0xf0, 0x11, 0x00


	//----- nvinfo : EIATTR_KPARAM_INFO
	.align		4
.L_35:
        /*0058*/ 	.byte	0x04, 0x17
        /*005a*/ 	.short	(.L_37 - .L_36)
.L_36:
        /*005c*/ 	.word	0x00000000
        /*0060*/ 	.short	0x0005
        /*0062*/ 	.short	0x0020
        /*0064*/ 	.byte	0x00, 0xf0, 0x11, 0x00


	//----- nvinfo : EIATTR_KPARAM_INFO
	.align		4
.L_37:
        /*0068*/ 	.byte	0x04, 0x17
        /*006a*/ 	.short	(.L_39 - .L_38)
.L_38:
        /*006c*/ 	.word	0x00000000
        /*0070*/ 	.short	0x0004
        /*0072*/ 	.short	0x001c
        /*0074*/ 	.byte	0x00, 0xf0, 0x11, 0x00


	//----- nvinfo : EIATTR_KPARAM_INFO
	.align		4
.L_39:
        /*0078*/ 	.byte	0x04, 0x17
        /*007a*/ 	.short	(.L_41 - .L_40)
.L_40:
        /*007c*/ 	.word	0x00000000
        /*0080*/ 	.short	0x0003
        /*0082*/ 	.short	0x0018
        /*0084*/ 	.byte	0x00, 0xf0, 0x11, 0x00


	//----- nvinfo : EIATTR_KPARAM_INFO
	.align		4
.L_41:
        /*0088*/ 	.byte	0x04, 0x17
        /*008a*/ 	.short	(.L_43 - .L_42)
.L_42:
        /*008c*/ 	.word	0x00000000
        /*0090*/ 	.short	0x0002
        /*0092*/ 	.short	0x0010
        /*0094*/ 	.byte	0x00, 0xf5, 0x21, 0x00


	//----- nvinfo : EIATTR_KPARAM_INFO
	.align		4
.L_43:
        /*0098*/ 	.byte	0x04, 0x17
        /*009a*/ 	.short	(.L_45 - .L_44)
.L_44:
        /*009c*/ 	.word	0x00000000
        /*00a0*/ 	.short	0x0001
        /*00a2*/ 	.short	0x0008
        /*00a4*/ 	.byte	0x00, 0xf5, 0x21, 0x00


	//----- nvinfo : EIATTR_KPARAM_INFO
	.align		4
.L_45:
        /*00a8*/ 	.byte	0x04, 0x17
        /*00aa*/ 	.short	(.L_47 - .L_46)
.L_46:
        /*00ac*/ 	.word	0x00000000
        /*00b0*/ 	.short	0x0000
        /*00b2*/ 	.short	0x0000
        /*00b4*/ 	.byte	0x00, 0xf5, 0x21, 0x00


	//----- nvinfo : EIATTR_SPARSE_MMA_MASK
	.align		4
.L_47:
        /*00b8*/ 	.byte	0x03, 0x50
        /*00ba*/ 	.short	0x0000


	//----- nvinfo : EIATTR_MAXREG_COUNT
	.align		4
        /*00bc*/ 	.byte	0x03, 0x1b
        /*00be*/ 	.short	0x00ff


	//----- nvinfo : EIATTR_MERCURY_ISA_VERSION
	.align		4
        /*00c0*/ 	.byte	0x03, 0x5f
        /*00c2*/ 	.short	0x0101


	//----- nvinfo : EIATTR_VRC_CTA_INIT_COUNT
	.align		4
        /*00c4*/ 	.byte	0x02, 0x4a
	.zero		1
	.zero		1


	//----- nvinfo : EIATTR_EXIT_INSTR_OFFSETS
	.align		4
        /*00c8*/ 	.byte	0x04, 0x1c
        /*00ca*/ 	.short	(.L_49 - .L_48)


	//   ....[0]....
.L_48:
        /*00cc*/ 	.word	0x000000c0


	//   ....[1]....
        /*00d0*/ 	.word	0x000000f0


	//   ....[2]....
        /*00d4*/ 	.word	0x00000130


	//   ....[3]....
        /*00d8*/ 	.word	0x00001430


	//----- nvinfo : EIATTR_CBANK_PARAM_SIZE
	.align		4
.L_49:
        /*00dc*/ 	.byte	0x03, 0x19
        /*00de*/ 	.short	0x0038


	//----- nvinfo : EIATTR_PARAM_CBANK
	.align		4
        /*00e0*/ 	.byte	0x04, 0x0a
        /*00e2*/ 	.short	(.L_51 - .L_50)
	.align		4
.L_50:
        /*00e4*/ 	.word	index@(.nv.constant0._Z28conv2d_backward_input_kernelPKdS0_Pdiiiiiiii)
        /*00e8*/ 	.short	0x0380
        /*00ea*/ 	.short	0x0038


	//----- nvinfo : EIATTR_SW_WAR
	.align		4
.L_51:
        /*00ec*/ 	.byte	0x04, 0x36
        /*00ee*/ 	.short	(.L_53 - .L_52)
.L_52:
        /*00f0*/ 	.word	0x00000008
.L_53:


//--------------------- .nv.info._Z30conv2d_backward_weights_kernelPKdS0_PdS1_iiiiiiii --------------------------
	.section	.nv.info._Z30conv2d_backward_weights_kernelPKdS0_PdS1_iiiiiiii,"",@"SHT_CUDA_INFO"
	.sectionflags	@""
	.align	4


	//----- nvinfo : EIATTR_CUDA_API_VERSION
	.align		4
        /*0000*/ 	.byte	0x04, 0x37
        /*0002*/ 	.short	(.L_55 - .L_54)
.L_54:
        /*0004*/ 	.word	0x00000082


	//----- nvinfo : EIATTR_KPARAM_INFO
	.align		4
.L_55:
        /*0008*/ 	.byte	0x04, 0x17
        /*000a*/ 	.short	(.L_57 - .L_56)
.L_56:
        /*000c*/ 	.word	0x00000000
        /*0010*/ 	.short	0x000b
        /*0012*/ 	.short	0x003c
        /*0014*/ 	.byte	0x00, 0xf0, 0x11, 0x00


	//----- nvinfo : EIATTR_KPARAM_INFO
	.align		4
.L_57:
        /*0018*/ 	.byte	0x04, 0x17
        /*001a*/ 	.short	(.L_59 - .L_58)
.L_58:
        /*001c*/ 	.word	0x00000000
        /*0020*/ 	.short	0x000a
        /*0022*/ 	.short	0x0038
        /*0024*/ 	.byte	0x00, 0xf0, 0x11, 0x00


	//----- nvinfo : EIATTR_KPARAM_INFO
	.align		4
.L_59:
        /*0028*/ 	.byte	0x04, 0x17
        /*002a*/ 	.short	(.L_61 - .L_60)
.L_60:
        /*002c*/ 	.word	0x00000000
        /*0030*/ 	.short	0x0009
        /*0032*/ 	.short	0x0034
        /*0034*/ 	.byte	0x00, 0xf0, 0x11, 0x00


	//----- nvinfo : EIATTR_KPARAM_INFO
	.align		4
.L_61:
        /*0038*/ 	.byte	0x04, 0x17
        /*003a*/ 	.short	(.L_63 - .L_62)
.L_62:
        /*003c*/ 	.word	0x00000000
        /*0040*/ 	.short	0x0008
        /*0042*/ 	.short	0x0030
        /*0044*/ 	.byte	0x00, 0xf0, 0x11, 0x00


	//----- nvinfo : EIATTR_KPARAM_INFO
	.align		4
.L_63:
        /*0048*/ 	.byte	0x04, 0x17
        /*004a*/ 	.short	(.L_65 - .L_64)
.L_64:
        /*004c*/ 	.word	0x00000000
        /*0050*/ 	.short	0x0007
        /*0052*/ 	.short	0x002c
        /*0054*/ 	.byte	0x00, 0xf0, 0x11, 0x00


	//----- nvinfo : EIATTR_KPARAM_INFO
	.align		4
.L_65:
        /*0058*/ 	.byte	0x04, 0x17
        /*005a*/ 	.short	(.L_67 - .L_66)
.L_66:
        /*005c*/ 	.word	0x00000000
        /*0060*/ 	.short	0x0006
        /*0062*/ 	.short	0x0028
        /*0064*/ 	.byte	0x00, 0xf0, 0x11, 0x00


	//----- nvinfo : EIATTR_KPARAM_INFO
	.align		4
.L_67:
        /*0068*/ 	.byte	0x04, 0x17
        /*006a*/ 	.short	(.L_69 - .L_68)
.L_68:
        /*006c*/ 	.word	0x00000000
        /*0070*/ 	.short	0x0005
        /*0072*/ 	.short	0x0024
        /*0074*/ 	.byte	0x00, 0xf0, 0x11, 0x00


	//----- nvinfo : EIATTR_KPARAM_INFO
	.align		4
.L_69:
        /*0078*/ 	.byte	0x04, 0x17
        /*007a*/ 	.short	(.L_71 - .L_70)
.L_70:
        /*007c*/ 	.word	0x00000000
        /*0080*/ 	.short	0x0004
        /*0082*/ 	.short	0x0020
        /*0084*/ 	.byte	0x00, 0xf0, 0x11, 0x00


	//----- nvinfo : EIATTR_KPARAM_INFO
	.align		4
.L_71:
        /*0088*/ 	.byte	0x04, 0x17
        /*008a*/ 	.short	(.L_73 - .L_72)
.L_72:
        /*008c*/ 	.word	0x00000000
        /*0090*/ 	.short	0x0003
        /*0092*/ 	.short	0x0018
        /*0094*/ 	.byte	0x00, 0xf5, 0x21, 0x00


	//----- nvinfo : EIATTR_KPARAM_INFO
	.align		4
.L_73:
        /*0098*/ 	.byte	0x04, 0x17
        /*009a*/ 	.short	(.L_75 - .L_74)
.L_74:
        /*009c*/ 	.word	0x00000000
        /*00a0*/ 	.short	0x0002
        /*00a2*/ 	.short	0x0010
        /*00a4*/ 	.byte	0x00, 0xf5, 0x21, 0x00


	//----- nvinfo : EIATTR_KPARAM_INFO
	.align		4
.L_75:
        /*00a8*/ 	.byte	0x04, 0x17
        /*00aa*/ 	.short	(.L_77 - .L_76)
.L_76:
        /*00ac*/ 	.word	0x00000000
        /*00b0*/ 	.short	0x0001
        /*00b2*/ 	.short	0x0008
        /*00b4*/ 	.byte	0x00, 0xf5, 0x21, 0x00


	//----- nvinfo : EIATTR_KPARAM_INFO
	.align		4
.L_77:
        /*00b8*/ 	.byte	0x04, 0x17
        /*00ba*/ 	.short	(.L_79 - .L_78)
.L_78:
        /*00bc*/ 	.word	0x00000000
        /*00c0*/ 	.short	0x0000
        /*00c2*/ 	.short	0x0000
        /*00c4*/ 	.byte	0x00, 0xf5, 0x21, 0x00


	//----- nvinfo : EIATTR_SPARSE_MMA_MASK
	.align		4
.L_79:
        /*00c8*/ 	.byte	0x03, 0x50
        /*00ca*/ 	.short	0x0000


	//----- nvinfo : EIATTR_MAXREG_COUNT
	.align		4
        /*00cc*/ 	.byte	0x03, 0x1b
        /*00ce*/ 	.short	0x00ff


	//----- nvinfo : EIATTR_MERCURY_ISA_VERSION
	.align		4
        /*00d0*/ 	.byte	0x03, 0x5f
        /*00d2*/ 	.short	0x0101


	//----- nvinfo : EIATTR_VRC_CTA_INIT_COUNT
	.align		4
        /*00d4*/ 	.byte	0x02, 0x4a
	.zero		1
	.zero		1


	//----- nvinfo : EIATTR_EXIT_INSTR_OFFSETS
	.align		4
        /*00d8*/ 	.byte	0x04, 0x1c
        /*00da*/ 	.short	(.L_81 - .L_80)


	//   ....[0]....
.L_80:
        /*00dc*/ 	.word	0x000000c0


	//   ....[1]....
        /*00e0*/ 	.word	0x000006c0


	//   ....[2]....
        /*00e4*/ 	.word	0x00000800


	//   ....[3]....
        /*00e8*/ 	.word	0x00001460


	//----- nvinfo : EIATTR_CBANK_PARAM_SIZE
	.align		4
.L_81:
        /*00ec*/ 	.byte	0x03, 0x19
        /*00ee*/ 	.short	0x0040


	//----- nvinfo : EIATTR_PARAM_CBANK
	.align		4
        /*00f0*/ 	.byte	0x04, 0x0a
        /*00f2*/ 	.short	(.L_83 - .L_82)
	.align		4
.L_82:
        /*00f4*/ 	.word	index@(.nv.constant0._Z30conv2d_backward_weights_kernelPKdS0_PdS1_iiiiiiii)
        /*00f8*/ 	.short	0x0380
        /*00fa*/ 	.short	0x0040


	//----- nvinfo : EIATTR_SW_WAR
	.align		4
.L_83:
        /*00fc*/ 	.byte	0x04, 0x36
        /*00fe*/ 	.short	(.L_85 - .L_84)
.L_84:
        /*0100*/ 	.word	0x00000008
.L_85:


//--------------------- .nv.info._Z12conv2dkernelPKdS0_Pdiiiiiiii --------------------------
	.section	.nv.info._Z12conv2dkernelPKdS0_Pdiiiiiiii,"",@"SHT_CUDA_INFO"
	.sectionflags	@""
	.align	4


	//----- nvinfo : EIATTR_CUDA_API_VERSION
	.align		4
        /*0000*/ 	.byte	0x04, 0x37
        /*0002*/ 	.short	(.L_87 - .L_86)
.L_86:
        /*0004*/ 	.word	0x00000082


	//----- nvinfo : EIATTR_KPARAM_INFO
	.align		4
.L_87:
        /*0008*/ 	.byte	0x04, 0x17
        /*000a*/ 	.short	(.L_89 - .L_88)
.L_88:
        /*000c*/ 	.word	0x00000000
        /*0010*/ 	.short	0x000a
        /*0012*/ 	.short	0x0034
        /*0014*/ 	.byte	0x00, 0xf0, 0x11, 0x00


	//----- nvinfo : EIATTR_KPARAM_INFO
	.align		4
.L_89:
        /*0018*/ 	.byte	0x04, 0x17
        /*001a*/ 	.short	(.L_91 - .L_90)
.L_90:
        /*001c*/ 	.word	0x00000000
        /*0020*/ 	.short	0x0009
        /*0022*/ 	.short	0x0030
        /*0024*/ 	.byte	0x00, 0xf0, 0x11, 0x00


	//----- nvinfo : EIATTR_KPARAM_INFO
	.align		4
.L_91:
        /*0028*/ 	.byte	0x04, 0x17
        /*002a*/ 	.short	(.L_93 - .L_92)
.L_92:
        /*002c*/ 	.word	0x00000000
        /*0030*/ 	.short	0x0008
        /*0032*/ 	.short	0x002c
        /*0034*/ 	.byte	0x00, 0xf0, 0x11, 0x00


	//----- nvinfo : EIATTR_KPARAM_INFO
	.align		4
.L_93:
        /*0038*/ 	.byte	0x04, 0x17
        /*003a*/ 	.short	(.L_95 - .L_94)
.L_94:
        /*003c*/ 	.word	0x00000000
        /*0040*/ 	.short	0x0007
        /*0042*/ 	.short	0x0028
        /*0044*/ 	.byte	0x00, 0xf0, 0x11, 0x00


	//----- nvinfo : EIATTR_KPARAM_INFO
	.align		4
.L_95:
        /*0048*/ 	.byte	0x04, 0x17
        /*004a*/ 	.short	(.L_97 - .L_96)
.L_96:
        /*004c*/ 	.word	0x00000000
        /*0050*/ 	.short	0x0006
        /*0052*/ 	.short	0x0024
        /*0054*/ 	.byte	0x00, 0xf0, 0x11, 0x00


	//----- nvinfo : EIATTR_KPARAM_INFO
	.align		4
.L_97:
        /*0058*/ 	.byte	0x04, 0x17
        /*005a*/ 	.short	(.L_99 - .L_98)
.L_98:
        /*005c*/ 	.word	0x00000000
        /*0060*/ 	.short	0x0005
        /*0062*/ 	.short	0x0020
        /*0064*/ 	.byte	0x00, 0xf0, 0x11, 0x00


	//----- nvinfo : EIATTR_KPARAM_INFO
	.align		4
.L_99:
        /*0068*/ 	.byte	0x04, 0x17
        /*006a*/ 	.short	(.L_101 - .L_100)
.L_100:
        /*006c*/ 	.word	0x00000000
        /*0070*/ 	.short	0x0004
        /*0072*/ 	.short	0x001c
        /*0074*/ 	.byte	0x00, 0xf0, 0x11, 0x00


	//----- nvinfo : EIATTR_KPARAM_INFO
	.align		4
.L_101:
        /*0078*/ 	.byte	0x04, 0x17
        /*007a*/ 	.short	(.L_103 - .L_102)
.L_102:
        /*007c*/ 	.word	0x00000000
        /*0080*/ 	.short	0x0003
        /*0082*/ 	.short	0x0018
        /*0084*/ 	.byte	0x00, 0xf0, 0x11, 0x00


	//----- nvinfo : EIATTR_KPARAM_INFO
	.align		4
.L_103:
        /*0088*/ 	.byte	0x04, 0x17
        /*008a*/ 	.short	(.L_105 - .L_104)
.L_104:
        /*008c*/ 	.word	0x00000000
        /*0090*/ 	.short	0x0002
        /*0092*/ 	.short	0x0010
        /*0094*/ 	.byte	0x00, 0xf5, 0x21, 0x00


	//----- nvinfo : EIATTR_KPARAM_INFO
	.align		4
.L_105:
        /*0098*/ 	.byte	0x04, 0x17
        /*009a*/ 	.short	(.L_107 - .L_106)
.L_106:
        /*009c*/ 	.word	0x00000000
        /*00a0*/ 	.short	0x0001
        /*00a2*/ 	.short	0x0008
        /*00a4*/ 	.byte	0x00, 0xf5, 0x21, 0x00


	//----- nvinfo : EIATTR_KPARAM_INFO
	.align		4
.L_107:
        /*00a8*/ 	.byte	0x04, 0x17
        /*00aa*/ 	.short	(.L_109 - .L_108)
.L_108:
        /*00ac*/ 	.word	0x00000000
        /*00b0*/ 	.short	0x0000
        /*00b2*/ 	.short	0x0000
        /*00b4*/ 	.byte	0x00, 0xf5, 0x21, 0x00


	//----- nvinfo : EIATTR_SPARSE_MMA_MASK
	.align		4
.L_109:
        /*00b8*/ 	.byte	0x03, 0x50
        /*00ba*/ 	.short	0x0000


	//----- nvinfo : EIATTR_MAXREG_COUNT
	.align		4
        /*00bc*/ 	.byte	0x03, 0x1b
        /*00be*/ 	.short	0x00ff


	//----- nvinfo : EIATTR_MERCURY_ISA_VERSION
	.align		4
        /*00c0*/ 	.byte	0x03, 0x5f
        /*00c2*/ 	.short	0x0101


	//----- nvinfo : EIATTR_VRC_CTA_INIT_COUNT
	.align		4
        /*00c4*/ 	.byte	0x02, 0x4a
	.zero		1
	.zero		1


	//----- nvinfo : EIATTR_EXIT_INSTR_OFFSETS
	.align		4
        /*00c8*/ 	.byte	0x04, 0x1c
        /*00ca*/ 	.short	(.L_111 - .L_110)


	//   ....[0]....
.L_110:
        /*00cc*/ 	.word	0x000000c0


	//   ....[1]....
        /*00d0*/ 	.word	0x00001420


	//----- nvinfo : EIATTR_CBANK_PARAM_SIZE
	.align		4
.L_111:
        /*00d4*/ 	.byte	0x03, 0x19
        /*00d6*/ 	.short	0x0038


	//----- nvinfo : EIATTR_PARAM_CBANK
	.align		4
        /*00d8*/ 	.byte	0x04, 0x0a
        /*00da*/ 	.short	(.L_113 - .L_112)
	.align		4
.L_112:
        /*00dc*/ 	.word	index@(.nv.constant0._Z12conv2dkernelPKdS0_Pdiiiiiiii)
        /*00e0*/ 	.short	0x0380
        /*00e2*/ 	.short	0x0038


	//----- nvinfo : EIATTR_SW_WAR
	.align		4
.L_113:
        /*00e4*/ 	.byte	0x04, 0x36
        /*00e6*/ 	.short	(.L_115 - .L_114)
.L_114:
        /*00e8*/ 	.word	0x00000008
.L_115:


//--------------------- .nv.info._Z15hadamard_kernelPKdS0_Pdi --------------------------
	.section	.nv.info._Z15hadamard_kernelPKdS0_Pdi,"",@"SHT_CUDA_INFO"
	.sectionflags	@""
	.align	4


	//----- nvinfo : EIATTR_CUDA_API_VERSION
	.align		4
        /*0000*/ 	.byte	0x04, 0x37
        /*0002*/ 	.short	(.L_117 - .L_116)
.L_116:
        /*0004*/ 	.word	0x00000082


	//----- nvinfo : EIATTR_KPARAM_INFO
	.align		4
.L_117:
        /*0008*/ 	.byte	0x04, 0x17
        /*000a*/ 	.short	(.L_119 - .L_118)
.L_118:
        /*000c*/ 	.word	0x00000000
        /*0010*/ 	.short	0x0003
        /*0012*/ 	.short	0x0018
        /*0014*/ 	.byte	0x00, 0xf0, 0x11, 0x00


	//----- nvinfo : EIATTR_KPARAM_INFO
	.align		4
.L_119:
        /*0018*/ 	.byte	0x04, 0x17
        /*001a*/ 	.short	(.L_121 - .L_120)
.L_120:
        /*001c*/ 	.word	0x00000000
        /*0020*/ 	.short	0x0002
        /*0022*/ 	.short	0x0010
        /*0024*/ 	.byte	0x00, 0xf5, 0x21, 0x00


	//----- nvinfo : EIATTR_KPARAM_INFO
	.align		4
.L_121:
        /*0028*/ 	.byte	0x04, 0x17
        /*002a*/ 	.short	(.L_123 - .L_122)
.L_122:
        /*002c*/ 	.word	0x00000000
        /*0030*/ 	.short	0x0001
        /*0032*/ 	.short	0x0008
        /*0034*/ 	.byte	0x00, 0xf5, 0x21, 0x00


	//----- nvinfo : EIATTR_KPARAM_INFO
	.align		4
.L_123:
        /*0038*/ 	.byte	0x04, 0x17
        /*003a*/ 	.short	(.L_125 - .L_124)
.L_124:
        /*003c*/ 	.word	0x00000000
        /*0040*/ 	.short	0x0000
        /*0042*/ 	.short	0x0000
        /*0044*/ 	.byte	0x00, 0xf5, 0x21, 0x00


	//----- nvinfo : EIATTR_SPARSE_MMA_MASK
	.align		4
.L_125:
        /*0048*/ 	.byte	0x03, 0x50
        /*004a*/ 	.short	0x0000


	//----- nvinfo : EIATTR_MAXREG_COUNT
	.align		4
        /*004c*/ 	.byte	0x03, 0x1b
        /*004e*/ 	.short	0x00ff


	//----- nvinfo : EIATTR_MERCURY_ISA_VERSION
	.align		4
        /*0050*/ 	.byte	0x03, 0x5f
        /*0052*/ 	.short	0x0101


	//----- nvinfo : EIATTR_VRC_CTA_INIT_COUNT
	.align		4
        /*0054*/ 	.byte	0x02, 0x4a
	.zero		1
	.zero		1


	//----- nvinfo : EIATTR_EXIT_INSTR_OFFSETS
	.align		4
        /*0058*/ 	.byte	0x04, 0x1c
        /*005a*/ 	.short	(.L_127 - .L_126)


	//   ....[0]....
.L_126:
        /*005c*/ 	.word	0x00000070


	//   ....[1]....
        /*0060*/ 	.word	0x00000130


	//----- nvinfo : EIATTR_CBANK_PARAM_SIZE
	.align		4
.L_127:
        /*0064*/ 	.byte	0x03, 0x19
        /*0066*/ 	.short	0x001c


	//----- nvinfo : EIATTR_PARAM_CBANK
	.align		4
        /*0068*/ 	.byte	0x04, 0x0a
        /*006a*/ 	.short	(.L_129 - .L_128)
	.align		4
.L_128:
        /*006c*/ 	.word	index@(.nv.constant0._Z15hadamard_kernelPKdS0_Pdi)
        /*0070*/ 	.short	0x0380
        /*0072*/ 	.short	0x001c


	//----- nvinfo : EIATTR_SW_WAR
	.align		4
.L_129:
        /*0074*/ 	.byte	0x04, 0x36
        /*0076*/ 	.short	(.L_131 - .L_130)
.L_130:
        /*0078*/ 	.word	0x00000008
.L_131:


//--------------------- .nv.callgraph             --------------------------
	.section	.nv.callgraph,"",@"SHT_CUDA_CALLGRAPH"
	.align	4
	.sectionentsize	8
	.align		4
        /*0000*/ 	.word	0x00000000
	.align		4
        /*0004*/ 	.word	0xffffffff
	.align		4
        /*0008*/ 	.word	0x00000000
	.align		4
        /*000c*/ 	.word	0xfffffffe
	.align		4
        /*0010*/ 	.word	0x00000000
	.align		4
        /*0014*/ 	.word	0xfffffffd
	.align		4
        /*0018*/ 	.word	0x00000000
	.align		4
        /*001c*/ 	.word	0xfffffffc


//--------------------- .text._Z28conv2d_backward_input_kernelPKdS0_Pdiiiiiiii --------------------------
	.section	.text._Z28conv2d_backward_input_kernelPKdS0_Pdiiiiiiii,"ax",@progbits
	.align	128
        .global         _Z28conv2d_backward_input_kernelPKdS0_Pdiiiiiiii
        .type           _Z28conv2d_backward_input_kernelPKdS0_Pdiiiiiiii,@function
        .size           _Z28conv2d_backward_input_kernelPKdS0_Pdiiiiiiii,(.L_x_26 - _Z28conv2d_backward_input_kernelPKdS0_Pdiiiiiiii)
        .other          _Z28conv2d_backward_input_kernelPKdS0_Pdiiiiiiii,@"STO_CUDA_ENTRY STV_DEFAULT"
_Z28conv2d_backward_input_kernelPKdS0_Pdiiiiiiii:
.text._Z28conv2d_backward_input_kernelPKdS0_Pdiiiiiiii:
[----:B------:R-:W-:Y:S01]  /*0000*/  LDC R1, c[0x0][0x37c] ;  /* 0x0000df00ff017b82 */ /* 0x000fe20000000800 */
[----:B------:R-:W0:Y:S07]  /*0010*/  S2R R3, SR_TID.X ;  /* 0x0000000000037919 */ /* 0x000e2e0000002100 */
[----:B------:R-:W1:Y:S01]  /*0020*/  LDC.64 R6, c[0x0][0x3a8] ;  /* 0x0000ea00ff067b82 */ /* 0x000e620000000a00 */
[----:B------:R-:W1:Y:S07]  /*0030*/  LDCU UR5, c[0x0][0x398] ;  /* 0x00007300ff0577ac */ /* 0x000e6e0008000800 */
[----:B------:R-:W0:Y:S08]  /*0040*/  S2UR UR4, SR_CTAID.X ;  /* 0x00000000000479c3 */ /* 0x000e300000002500 */
[----:B------:R-:W0:Y:S08]  /*0050*/  LDC R14, c[0x0][0x360] ;  /* 0x0000d800ff0e7b82 */ /* 0x000e300000000800 */
[----:B------:R-:W2:Y:S01]  /*0060*/  LDC R11, c[0x0][0x3b0] ;  /* 0x0000ec00ff0b7b82 */ /* 0x000ea20000000800 */
[----:B-1----:R-:W-:-:S04]  /*0070*/  IMAD R0, R6, UR5, RZ ;  /* 0x0000000506007c24 */ /* 0x002fc8000f8e02ff */
[----:B------:R-:W-:Y:S02]  /*0080*/  IMAD R0, R0, R7, RZ ;  /* 0x0000000700007224 */ /* 0x000fe400078e02ff */
[----:B0-----:R-:W-:Y:S02]  /*0090*/  IMAD R14, R14, UR4, R3 ;  /* 0x000000040e0e7c24 */ /* 0x001fe4000f8e0203 */
[----:B--2---:R-:W-:-:S05]  /*00a0*/  IMAD R3, R0, R11, RZ ;  /* 0x0000000b00037224 */ /* 0x004fca00078e02ff */
[----:B------:R-:W-:-:S13]  /*00b0*/  ISETP.GE.AND P0, PT, R14, R3, PT ;  /* 0x000000030e00720c */ /* 0x000fda0003f06270 */
[----:B------:R-:W-:Y:S05]  /*00c0*/  @P0 EXIT ;  /* 0x000000000000094d */ /* 0x000fea0003800000 */
[----:B------:R-:W0:Y:S02]  /*00d0*/  LDC R0, c[0x0][0x3a4] ;  /* 0x0000e900ff007b82 */ /* 0x000e240000000800 */
[----:B0-----:R-:W-:-:S13]  /*00e0*/  ISETP.GE.AND P0, PT, R0, 0x1, PT ;  /* 0x000000010000780c */ /* 0x001fda0003f06270 */
[----:B------:R-:W-:Y:S05]  /*00f0*/  @!P0 EXIT ;  /* 0x000000000000894d */ /* 0x000fea0003800000 */
[----:B------:R-:W0:Y:S08]  /*0100*/  LDC R10, c[0x0][0x3b4] ;  /* 0x0000ed00ff0a7b82 */ /* 0x000e300000000800 */
[----:B------:R-:W1:Y:S01]  /*0110*/  LDC.64 R12, c[0x0][0x380] ;  /* 0x0000e000ff0c7b82 */ /* 0x000e620000000a00 */
[----:B0-----:R-:W-:-:S13]  /*0120*/  ISETP.GE.AND P0, PT, R10, 0x1, PT ;  /* 0x000000010a00780c */ /* 0x001fda0003f06270 */
[----:B-1----:R-:W-:Y:S05]  /*0130*/  @!P0 EXIT ;  /* 0x000000000000894d */ /* 0x002fea0003800000 */
[----:B------:R-:W0:Y:S01]  /*0140*/  LDCU.64 UR14, c[0x0][0x358] ;  /* 0x00006b00ff0e77ac */ /* 0x000e220008000a00 */
[----:B------:R-:W-:Y:S01]  /*0150*/  IMAD.WIDE R12, R14, 0x8, R12 ;  /* 0x000000080e0c7825 */ /* 0x000fe200078e020c */
[----:B------:R-:W-:-:S03]  /*0160*/  IABS R5, R7 ;  /* 0x0000000700057213 */ /* 0x000fc60000000000 */
[----:B------:R-:W-:Y:S01]  /*0170*/  IMAD R0, R6, R7, RZ ;  /* 0x0000000706007224 */ /* 0x000fe200078e02ff */
[----:B------:R-:W-:Y:S01]  /*0180*/  IABS R17, R6 ;  /* 0x0000000600117213 */ /* 0x000fe20000000000 */
[----:B------:R-:W1:Y:S01]  /*0190*/  LDCU.64 UR4, c[0x0][0x388] ;  /* 0x00007100ff0477ac */ /* 0x000e620008000a00 */
[-C--:B------:R-:W-:Y:S01]  /*01a0*/  IABS R16, R11.reuse ;  /* 0x0000000b00107213 */ /* 0x080fe20000000000 */
[----:B------:R-:W2:Y:S01]  /*01b0*/  LDCU.64 UR12, c[0x0][0x390] ;  /* 0x00007200ff0c77ac */ /* 0x000ea20008000a00 */
[----:B0-----:R-:W5:Y:S01]  /*01c0*/  LDG.E.64 R12, desc[UR14][R12.64] ;  /* 0x0000000e0c0c7981 */ /* 0x001f62000c1e1b00 */
[----:B------:R-:W0:Y:S01]  /*01d0*/  I2F.RP R4, R5 ;  /* 0x0000000500047306 */ /* 0x000e220000209400 */
[----:B------:R-:W-:Y:S01]  /*01e0*/  IABS R8, R0 ;  /* 0x0000000000087213 */ /* 0x000fe20000000000 */
[----:B------:R-:W-:Y:S01]  /*01f0*/  IMAD R15, R0, R11, RZ ;  /* 0x0000000b000f7224 */ /* 0x000fe200078e02ff */
[----:B-1----:R-:W-:-:S05]  /*0200*/  UIADD3 UR9, UP0, UPT, UR4, 0x40, URZ ;  /* 0x0000004004097890 */ /* 0x002fca000ff1e0ff */
[----:B------:R-:W1:Y:S01]  /*0210*/  I2F.RP R9, R8 ;  /* 0x0000000800097306 */ /* 0x000e620000209400 */
[----:B------:R-:W-:Y:S01]  /*0220*/  UMOV UR4, URZ ;  /* 0x000000ff00047c82 */ /* 0x000fe20008000000 */
[----:B------:R-:W-:Y:S02]  /*0230*/  UIADD3.X UR10, UPT, UPT, URZ, UR5, URZ, UP0, !UPT ;  /* 0x00000005ff0a7290 */ /* 0x000fe400087fe4ff */
[----:B--2---:R-:W-:-:S04]  /*0240*/  UIADD3 UR7, UP0, UPT, UR12, 0x40, URZ ;  /* 0x000000400c077890 */ /* 0x004fc8000ff1e0ff */
[----:B0-----:R-:W0:Y:S01]  /*0250*/  MUFU.RCP R4, R4 ;  /* 0x0000000400047308 */ /* 0x001e220000001000 */
[----:B------:R-:W-:-:S07]  /*0260*/  UIADD3.X UR8, UPT, UPT, URZ, UR13, URZ, UP0, !UPT ;  /* 0x0000000dff087290 */ /* 0x000fce00087fe4ff */
[----:B-1----:R-:W1:Y:S08]  /*0270*/  MUFU.RCP R9, R9 ;  /* 0x0000000900097308 */ /* 0x002e700000001000 */
[----:B------:R-:W-:Y:S01]  /*0280*/  I2F.RP R20, R17 ;  /* 0x0000001100147306 */ /* 0x000fe20000209400 */
[----:B0-----:R-:W-:-:S07]  /*0290*/  VIADD R18, R4, 0xffffffe ;  /* 0x0ffffffe04127836 */ /* 0x001fce0000000000 */
[----:B------:R0:W2:Y:S01]  /*02a0*/  F2I.FTZ.U32.TRUNC.NTZ R19, R18 ;  /* 0x0000001200137305 */ /* 0x0000a2000021f000 */
[----:B-1----:R-:W-:Y:S01]  /*02b0*/  VIADD R2, R9, 0xffffffe ;  /* 0x0ffffffe09027836 */ /* 0x002fe20000000000 */
[----:B------:R-:W-:-:S06]  /*02c0*/  IABS R9, R14 ;  /* 0x0000000e00097213 */ /* 0x000fcc0000000000 */
[----:B------:R1:W3:Y:S01]  /*02d0*/  F2I.FTZ.U32.TRUNC.NTZ R3, R2 ;  /* 0x0000000200037305 */ /* 0x0002e2000021f000 */
[----:B0-----:R-:W-:Y:S01]  /*02e0*/  IMAD.MOV.U32 R18, RZ, RZ, RZ ;  /* 0x000000ffff127224 */ /* 0x001fe200078e00ff */
[----:B--2---:R-:W-:-:S06]  /*02f0*/  IADD3 R4, PT, PT, RZ, -R19, RZ ;  /* 0x80000013ff047210 */ /* 0x004fcc0007ffe0ff */
[----:B------:R-:W0:Y:S01]  /*0300*/  MUFU.RCP R20, R20 ;  /* 0x0000001400147308 */ /* 0x000e220000001000 */
[----:B-1----:R-:W-:Y:S02]  /*0310*/  IMAD.MOV.U32 R2, RZ, RZ, RZ ;  /* 0x000000ffff027224 */ /* 0x002fe400078e00ff */
[----:B------:R-:W-:Y:S02]  /*0320*/  IMAD R21, R4, R5, RZ ;  /* 0x0000000504157224 */ /* 0x000fe400078e02ff */
[----:B---3--:R-:W-:-:S03]  /*0330*/  IMAD.MOV R23, RZ, RZ, -R3 ;  /* 0x000000ffff177224 */ /* 0x008fc600078e0a03 */
[----:B------:R-:W1:Y:S01]  /*0340*/  I2F.RP R22, R16 ;  /* 0x0000001000167306 */ /* 0x000e620000209400 */
[----:B------:R-:W-:Y:S01]  /*0350*/  IMAD.HI.U32 R21, R19, R21, R18 ;  /* 0x0000001513157227 */ /* 0x000fe200078e0012 */
[----:B------:R-:W-:Y:S02]  /*0360*/  MOV R18, R9 ;  /* 0x0000000900127202 */ /* 0x000fe40000000f00 */
[----:B------:R-:W-:Y:S01]  /*0370*/  IABS R19, R15 ;  /* 0x0000000f00137213 */ /* 0x000fe20000000000 */
[----:B------:R-:W-:Y:S02]  /*0380*/  IMAD R23, R23, R8, RZ ;  /* 0x0000000817177224 */ /* 0x000fe400078e02ff */
[----:B------:R-:W-:-:S04]  /*0390*/  IMAD.HI.U32 R4, R21, R18, RZ ;  /* 0x0000001215047227 */ /* 0x000fc800078e00ff */
[----:B------:R-:W-:Y:S01]  /*03a0*/  IMAD.HI.U32 R21, R3, R23, R2 ;  /* 0x0000001703157227 */ /* 0x000fe200078e0002 */
[----:B------:R-:W-:Y:S01]  /*03b0*/  IABS R3, R0 ;  /* 0x0000000000037213 */ /* 0x000fe20000000000 */
[----:B------:R-:W2:Y:S02]  /*03c0*/  I2F.RP R2, R19 ;  /* 0x0000001300027306 */ /* 0x000ea40000209400 */
[----:B------:R-:W-:Y:S01]  /*03d0*/  IMAD.MOV R23, RZ, RZ, -R4 ;  /* 0x000000ffff177224 */ /* 0x000fe200078e0a04 */
[----:B------:R-:W-:Y:S01]  /*03e0*/  IADD3 R24, PT, PT, RZ, -R3, RZ ;  /* 0x80000003ff187210 */ /* 0x000fe20007ffe0ff */
[----:B0-----:R-:W-:Y:S02]  /*03f0*/  VIADD R3, R20, 0xffffffe ;  /* 0x0ffffffe14037836 */ /* 0x001fe40000000000 */
[----:B------:R-:W-:Y:S02]  /*0400*/  IMAD R20, R5, R23, R18 ;  /* 0x0000001705147224 */ /* 0x000fe400078e0212 */
[----:B------:R-:W-:Y:S01]  /*0410*/  IMAD.MOV.U32 R23, RZ, RZ, R24 ;  /* 0x000000ffff177224 */ /* 0x000fe200078e0018 */
[----:B-1----:R0:W1:Y:S01]  /*0420*/  MUFU.RCP R9, R22 ;  /* 0x0000001600097308 */ /* 0x0020620000001000 */
[----:B------:R-:W-:Y:S01]  /*0430*/  IMAD.HI.U32 R21, R21, R18, RZ ;  /* 0x0000001215157227 */ /* 0x000fe200078e00ff */
[----:B------:R-:W-:-:S03]  /*0440*/  ISETP.GT.U32.AND P4, PT, R5, R20, PT ;  /* 0x000000140500720c */ /* 0x000fc60003f84070 */
[----:B------:R-:W-:-:S03]  /*0450*/  IMAD R23, R21, R23, R18 ;  /* 0x0000001715177224 */ /* 0x000fc600078e0212 */
[----:B------:R-:W3:Y:S01]  /*0460*/  F2I.FTZ.U32.TRUNC.NTZ R3, R3 ;  /* 0x0000000300037305 */ /* 0x000ee2000021f000 */
[----:B0-----:R-:W-:Y:S02]  /*0470*/  LOP3.LUT R22, R14, R7, RZ, 0x3c, !PT ;  /* 0x000000070e167212 */ /* 0x001fe400078e3cff */
[----:B------:R-:W-:Y:S02]  /*0480*/  ISETP.GT.U32.AND P5, PT, R8, R23, PT ;  /* 0x000000170800720c */ /* 0x000fe40003fa4070 */
[----:B------:R-:W-:Y:S02]  /*0490*/  ISETP.GE.AND P0, PT, R22, RZ, PT ;  /* 0x000000ff1600720c */ /* 0x000fe40003f06270 */
[----:B------:R-:W-:Y:S01]  /*04a0*/  @!P4 IADD3 R20, PT, PT, R20, -R5, RZ ;  /* 0x800000051414c210 */ /* 0x000fe20007ffe0ff */
[----:B--2---:R-:W0:Y:S01]  /*04b0*/  MUFU.RCP R2, R2 ;  /* 0x0000000200027308 */ /* 0x004e220000001000 */
[----:B-1----:R-:W-:Y:S01]  /*04c0*/  VIADD R24, R9, 0xffffffe ;  /* 0x0ffffffe09187836 */ /* 0x002fe20000000000 */
[----:B------:R-:W-:-:S02]  /*04d0*/  @!P4 IADD3 R4, PT, PT, R4, 0x1, RZ ;  /* 0x000000010404c810 */ /* 0x000fc40007ffe0ff */
[----:B------:R-:W-:Y:S02]  /*04e0*/  ISETP.GE.U32.AND P3, PT, R20, R5, PT ;  /* 0x000000051400720c */ /* 0x000fe40003f66070 */
[----:B------:R-:W-:Y:S01]  /*04f0*/  LOP3.LUT R9, R14, R0, RZ, 0x3c, !PT ;  /* 0x000000000e097212 */ /* 0x000fe200078e3cff */
[----:B---3--:R-:W-:Y:S01]  /*0500*/  IMAD.MOV R20, RZ, RZ, -R3 ;  /* 0x000000ffff147224 */ /* 0x008fe200078e0a03 */
[-C--:B------:R-:W-:Y:S01]  /*0510*/  @!P5 IADD3 R23, PT, PT, R23, -R8.reuse, RZ ;  /* 0x800000081717d210 */ /* 0x080fe20007ffe0ff */
[----:B------:R-:W1:Y:S01]  /*0520*/  F2I.FTZ.U32.TRUNC.NTZ R5, R24 ;  /* 0x0000001800057305 */ /* 0x000e62000021f000 */
[----:B------:R-:W-:Y:S01]  /*0530*/  ISETP.NE.AND P4, PT, R7, RZ, PT ;  /* 0x000000ff0700720c */ /* 0x000fe20003f85270 */
[----:B------:R-:W-:Y:S01]  /*0540*/  @!P5 VIADD R21, R21, 0x1 ;  /* 0x000000011515d836 */ /* 0x000fe20000000000 */
[----:B------:R-:W-:Y:S02]  /*0550*/  ISETP.GE.U32.AND P1, PT, R23, R8, PT ;  /* 0x000000081700720c */ /* 0x000fe40003f26070 */
[----:B------:R-:W-:-:S02]  /*0560*/  ISETP.GE.AND P2, PT, R9, RZ, PT ;  /* 0x000000ff0900720c */ /* 0x000fc40003f46270 */
[----:B------:R-:W-:Y:S01]  /*0570*/  ISETP.NE.AND P5, PT, R15, RZ, PT ;  /* 0x000000ff0f00720c */ /* 0x000fe20003fa5270 */
[----:B0-----:R-:W-:Y:S02]  /*0580*/  VIADD R22, R2, 0xffffffe ;  /* 0x0ffffffe02167836 */ /* 0x001fe40000000000 */
[----:B------:R-:W-:Y:S02]  /*0590*/  IMAD.MOV.U32 R2, RZ, RZ, R20 ;  /* 0x000000ffff027224 */ /* 0x000fe400078e0014 */
[----:B------:R-:W-:Y:S01]  /*05a0*/  @P3 VIADD R4, R4, 0x1 ;  /* 0x0000000104043836 */ /* 0x000fe20000000000 */
[----:B------:R-:W0:Y:S01]  /*05b0*/  F2I.FTZ.U32.TRUNC.NTZ R9, R22 ;  /* 0x0000001600097305 */ /* 0x000e22000021f000 */
[----:B------:R-:W-:Y:S02]  /*05c0*/  IMAD R23, R2, R17, RZ ;  /* 0x0000001102177224 */ /* 0x000fe400078e02ff */
[----:B------:R-:W-:Y:S01]  /*05d0*/  HFMA2 R2, -RZ, RZ, 0, 0 ;  /* 0x00000000ff027431 */ /* 0x000fe200000001ff */
[----:B------:R-:W-:-:S02]  /*05e0*/  ISETP.NE.AND P3, PT, R0, RZ, PT ;  /* 0x000000ff0000720c */ /* 0x000fc40003f65270 */
[----:B------:R-:W-:Y:S01]  /*05f0*/  MOV R20, R4 ;  /* 0x0000000400147202 */ /* 0x000fe20000000f00 */
[----:B------:R-:W-:Y:S01]  /*0600*/  HFMA2 R4, -RZ, RZ, 0, 0 ;  /* 0x00000000ff047431 */ /* 0x000fe200000001ff */
[----:B------:R-:W-:-:S03]  /*0610*/  @P1 IADD3 R21, PT, PT, R21, 0x1, RZ ;  /* 0x0000000115151810 */ /* 0x000fc60007ffe0ff */
[----:B------:R-:W-:Y:S01]  /*0620*/  @!P0 IMAD.MOV R20, RZ, RZ, -R20 ;  /* 0x000000ffff148224 */ /* 0x000fe200078e0a14 */
[----:B------:R-:W-:Y:S01]  /*0630*/  @!P4 LOP3.LUT R20, RZ, R7, RZ, 0x33, !PT ;  /* 0x00000007ff14c212 */ /* 0x000fe200078e33ff */
[----:B------:R-:W-:Y:S01]  /*0640*/  IMAD.HI.U32 R2, R3, R23, R2 ;  /* 0x0000001703027227 */ /* 0x000fe200078e0002 */
[----:B------:R-:W-:Y:S02]  /*0650*/  @!P2 IADD3 R21, PT, PT, -R21, RZ, RZ ;  /* 0x000000ff1515a210 */ /* 0x000fe40007ffe1ff */
[----:B------:R-:W-:Y:S01]  /*0660*/  IABS R8, R20 ;  /* 0x0000001400087213 */ /* 0x000fe20000000000 */
[----:B-1----:R-:W-:Y:S01]  /*0670*/  IMAD.MOV R3, RZ, RZ, -R5 ;  /* 0x000000ffff037224 */ /* 0x002fe200078e0a05 */
[----:B------:R-:W-:Y:S01]  /*0680*/  @!P3 LOP3.LUT R21, RZ, R0, RZ, 0x33, !PT ;  /* 0x00000000ff15b212 */ /* 0x000fe200078e33ff */
[----:B0-----:R-:W-:Y:S01]  /*0690*/  IMAD.MOV R22, RZ, RZ, -R9 ;  /* 0x000000ffff167224 */ /* 0x001fe200078e0a09 */
[----:B------:R-:W-:Y:S01]  /*06a0*/  IABS R23, R15 ;  /* 0x0000000f00177213 */ /* 0x000fe20000000000 */
[----:B------:R-:W-:Y:S01]  /*06b0*/  IMAD R3, R3, R16, RZ ;  /* 0x0000001003037224 */ /* 0x000fe200078e02ff */
[----:B------:R-:W-:Y:S01]  /*06c0*/  ISETP.GE.AND P6, PT, R20, RZ, PT ;  /* 0x000000ff1400720c */ /* 0x000fe20003fc6270 */
[----:B------:R-:W-:Y:S01]  /*06d0*/  IMAD.MOV.U32 R0, RZ, RZ, R8 ;  /* 0x000000ffff007224 */ /* 0x000fe200078e0008 */
[----:B------:R-:W-:Y:S01]  /*06e0*/  MOV R8, RZ ;  /* 0x000000ff00087202 */ /* 0x000fe20000000f00 */
[----:B------:R-:W-:Y:S01]  /*06f0*/  IMAD.HI.U32 R4, R5, R3, R4 ;  /* 0x0000000305047227 */ /* 0x000fe200078e0004 */
[----:B------:R-:W-:-:S03]  /*0700*/  IABS R5, R21 ;  /* 0x0000001500057213 */ /* 0x000fc60000000000 */
[----:B------:R-:W-:Y:S02]  /*0710*/  IMAD R3, R22, R19, RZ ;  /* 0x0000001316037224 */ /* 0x000fe400078e02ff */
[----:B------:R-:W-:Y:S02]  /*0720*/  IMAD.MOV R23, RZ, RZ, -R23 ;  /* 0x000000ffff177224 */ /* 0x000fe400078e0a17 */
[----:B------:R-:W-:Y:S01]  /*0730*/  IMAD.HI.U32 R9, R9, R3, R8 ;  /* 0x0000000309097227 */ /* 0x000fe200078e0008 */
[----:B------:R-:W-:Y:S02]  /*0740*/  MOV R3, R5 ;  /* 0x0000000500037202 */ /* 0x000fe40000000f00 */
[----:B------:R-:W-:Y:S01]  /*0750*/  MOV R5, R23 ;  /* 0x0000001700057202 */ /* 0x000fe20000000f00 */
[----:B------:R-:W-:-:S04]  /*0760*/  IMAD.HI.U32 R2, R2, R0, RZ ;  /* 0x0000000002027227 */ /* 0x000fc800078e00ff */
[----:B------:R-:W-:-:S04]  /*0770*/  IMAD.HI.U32 R9, R9, R18, RZ ;  /* 0x0000001209097227 */ /* 0x000fc800078e00ff */
[----:B------:R-:W-:Y:S02]  /*0780*/  IMAD.MOV R2, RZ, RZ, -R2 ;  /* 0x000000ffff027224 */ /* 0x000fe400078e0a02 */
[----:B------:R-:W-:Y:S01]  /*0790*/  IMAD R18, R9, R5, R18 ;  /* 0x0000000509127224 */ /* 0x000fe200078e0212 */
[----:B------:R-:W-:Y:S01]  /*07a0*/  LOP3.LUT R5, R10, 0x3, RZ, 0xc0, !PT ;  /* 0x000000030a057812 */ /* 0x000fe200078ec0ff */
[----:B------:R-:W-:Y:S01]  /*07b0*/  IMAD R2, R17, R2, R0 ;  /* 0x0000000211027224 */ /* 0x000fe200078e0200 */
[----:B------:R-:W-:Y:S01]  /*07c0*/  LOP3.LUT R0, R14, R15, RZ, 0x3c, !PT ;  /* 0x0000000f0e007212 */ /* 0x000fe200078e3cff */
[----:B------:R-:W-:Y:S01]  /*07d0*/  IMAD.HI.U32 R4, R4, R3, RZ ;  /* 0x0000000304047227 */ /* 0x000fe200078e00ff */
[----:B------:R-:W-:Y:S02]  /*07e0*/  ISETP.GT.U32.AND P2, PT, R19, R18, PT ;  /* 0x000000121300720c */ /* 0x000fe40003f44070 */
[----:B------:R-:W-:Y:S01]  /*07f0*/  ISETP.GT.U32.AND P0, PT, R17, R2, PT ;  /* 0x000000021100720c */ /* 0x000fe20003f04070 */
[----:B------:R-:W-:-:S04]  /*0800*/  IMAD.MOV R4, RZ, RZ, -R4 ;  /* 0x000000ffff047224 */ /* 0x000fc800078e0a04 */
[----:B------:R-:W-:Y:S02]  /*0810*/  IMAD R3, R16, R4, R3 ;  /* 0x0000000410037224 */ /* 0x000fe400078e0203 */
[----:B------:R-:W-:-:S03]  /*0820*/  IMAD.MOV R4, RZ, RZ, -R20 ;  /* 0x000000ffff047224 */ /* 0x000fc600078e0a14 */
[----:B------:R-:W-:Y:S01]  /*0830*/  ISETP.GT.U32.AND P1, PT, R16, R3, PT ;  /* 0x000000031000720c */ /* 0x000fe20003f24070 */
[----:B------:R-:W-:Y:S02]  /*0840*/  @!P2 IMAD.IADD R18, R18, 0x1, -R19 ;  /* 0x000000011212a824 */ /* 0x000fe400078e0a13 */
[----:B------:R-:W-:Y:S01]  /*0850*/  @!P0 IADD3 R2, PT, PT, R2, -R17, RZ ;  /* 0x8000001102028210 */ /* 0x000fe20007ffe0ff */
[----:B------:R-:W-:Y:S01]  /*0860*/  @!P2 VIADD R9, R9, 0x1 ;  /* 0x000000010909a836 */ /* 0x000fe20000000000 */
[----:B------:R-:W-:Y:S01]  /*0870*/  ISETP.GE.AND P2, PT, R21, RZ, PT ;  /* 0x000000ff1500720c */ /* 0x000fe20003f46270 */
[----:B------:R-:W-:Y:S01]  /*0880*/  IMAD R4, R7, R4, R14 ;  /* 0x0000000407047224 */ /* 0x000fe200078e020e */
[----:B------:R-:W-:Y:S02]  /*0890*/  ISETP.GT.U32.AND P4, PT, R17, R2, PT ;  /* 0x000000021100720c */ /* 0x000fe40003f84070 */
[----:B------:R-:W-:-:S04]  /*08a0*/  ISETP.GE.U32.AND P3, PT, R18, R19, PT ;  /* 0x000000131200720c */ /* 0x000fc80003f66070 */
[----:B------:R-:W-:Y:S02]  /*08b0*/  @!P1 IADD3 R3, PT, PT, R3, -R16, RZ ;  /* 0x8000001003039210 */ /* 0x000fe40007ffe0ff */
[----:B------:R-:W-:Y:S02]  /*08c0*/  ISETP.GE.AND P1, PT, R0, RZ, PT ;  /* 0x000000ff0000720c */ /* 0x000fe40003f26270 */
[----:B------:R-:W-:-:S03]  /*08d0*/  ISETP.GT.U32.AND P0, PT, R16, R3, PT ;  /* 0x000000031000720c */ /* 0x000fc60003f04070 */
[----:B------:R-:W-:Y:S02]  /*08e0*/  @!P4 IADD3 R2, PT, PT, R2, -R17, RZ ;  /* 0x800000110202c210 */ /* 0x000fe40007ffe0ff */
[----:B------:R-:W-:Y:S01]  /*08f0*/  @P3 VIADD R9, R9, 0x1 ;  /* 0x0000000109093836 */ /* 0x000fe20000000000 */
[----:B------:R-:W-:Y:S02]  /*0900*/  ISETP.NE.AND P3, PT, R6, RZ, PT ;  /* 0x000000ff0600720c */ /* 0x000fe40003f65270 */
[----:B------:R-:W-:Y:S02]  /*0910*/  ISETP.NE.AND P4, PT, R11, RZ, PT ;  /* 0x000000ff0b00720c */ /* 0x000fe40003f85270 */
[----:B------:R-:W-:Y:S02]  /*0920*/  MOV R0, R9 ;  /* 0x0000000900007202 */ /* 0x000fe40000000f00 */
[----:B------:R-:W-:Y:S01]  /*0930*/  @!P6 IADD3 R2, PT, PT, -R2, RZ, RZ ;  /* 0x000000ff0202e210 */ /* 0x000fe20007ffe1ff */
[----:B------:R-:W-:Y:S01]  /*0940*/  @!P0 IMAD.IADD R3, R3, 0x1, -R16 ;  /* 0x0000000103038824 */ /* 0x000fe200078e0a10 */
[----:B------:R-:W-:-:S02]  /*0950*/  @!P1 IADD3 R0, PT, PT, -R0, RZ, RZ ;  /* 0x000000ff00009210 */ /* 0x000fc40007ffe1ff */
[----:B------:R-:W-:Y:S01]  /*0960*/  @!P5 LOP3.LUT R0, RZ, R15, RZ, 0x33, !PT ;  /* 0x0000000fff00d212 */ /* 0x000fe200078e33ff */
[----:B------:R-:W-:Y:S02]  /*0970*/  @!P2 IMAD.MOV R3, RZ, RZ, -R3 ;  /* 0x000000ffff03a224 */ /* 0x000fe400078e0a03 */
[----:B------:R-:W-:Y:S02]  /*0980*/  @!P3 LOP3.LUT R2, RZ, R6, RZ, 0x33, !PT ;  /* 0x00000006ff02b212 */ /* 0x000fe400078e33ff */
[----:B------:R-:W-:-:S07]  /*0990*/  @!P4 LOP3.LUT R3, RZ, R11, RZ, 0x33, !PT ;  /* 0x0000000bff03c212 */ /* 0x000fce00078e33ff */
.L_x_6:
[----:B012-4-:R-:W0:Y:S01]  /*09a0*/  LDC R8, c[0x0][0x3a4] ;  /* 0x0000e900ff087b82 */ /* 0x017e220000000800 */
[----:B------:R-:W-:Y:S01]  /*09b0*/  UMOV UR5, URZ ;  /* 0x000000ff00057c82 */ /* 0x000fe20008000000 */
[-C--:B0-----:R-:W-:Y:S02]  /*09c0*/  IMAD R6, R3, R8.reuse, UR4 ;  /* 0x0000000403067e24 */ /* 0x081fe4000f8e0208 */
[----:B------:R-:W-:Y:S01]  /*09d0*/  IMAD R7, R0, R8, UR4 ;  /* 0x0000000400077e24 */ /* 0x000fe2000f8e0208 */
[----:B------:R-:W-:-:S06]  /*09e0*/  UIADD3 UR4, UPT, UPT, UR4, 0x1, URZ ;  /* 0x0000000104047890 */ /* 0x000fcc000fffe0ff */
[----:B---3--:R-:W-:-:S13]  /*09f0*/  ISETP.NE.AND P1, PT, R8, UR4, PT ;  /* 0x0000000408007c0c */ /* 0x008fda000bf25270 */
.L_x_5:
[----:B0-----:R-:W0:Y:S01]  /*0a00*/  LDC R11, c[0x0][0x3b4] ;  /* 0x0000ed00ff0b7b82 */ /* 0x001e220000000800 */
[----:B-1----:R-:W1:Y:S01]  /*0a10*/  LDCU UR6, c[0x0][0x39c] ;  /* 0x00007380ff0677ac */ /* 0x002e620008000800 */
[----:B------:R-:W-:Y:S01]  /*0a20*/  IMAD.MOV.U32 R16, RZ, RZ, RZ ;  /* 0x000000ffff107224 */ /* 0x000fe200078e00ff */
[----:B--2---:R-:W2:Y:S01]  /*0a30*/  LDCU UR11, c[0x0][0x3a0] ;  /* 0x00007400ff0b77ac */ /* 0x004ea20008000800 */
[----:B-1--4-:R-:W-:Y:S01]  /*0a40*/  IMAD R9, R7, UR6, R2 ;  /* 0x0000000607097c24 */ /* 0x012fe2000f8e0202 */
[----:B0-----:R-:W-:Y:S01]  /*0a50*/  ISETP.GE.U32.AND P0, PT, R11, 0x10, PT ;  /* 0x000000100b00780c */ /* 0x001fe20003f06070 */
[----:B------:R-:W-:-:S03]  /*0a60*/  IMAD R8, R6, R11, UR5 ;  /* 0x0000000506087e24 */ /* 0x000fc6000f8e020b */
[----:B------:R-:W-:Y:S01]  /*0a70*/  IADD3 R9, PT, PT, R9, UR5, RZ ;  /* 0x0000000509097c10 */ /* 0x000fe2000fffe0ff */
[----:B------:R-:W-:Y:S01]  /*0a80*/  UIADD3 UR5, UPT, UPT, UR5, 0x1, URZ ;  /* 0x0000000105057890 */ /* 0x000fe2000fffe0ff */
[----:B------:R-:W-:-:S03]  /*0a90*/  IMAD R8, R8, R11, RZ ;  /* 0x0000000b08087224 */ /* 0x000fc600078e02ff */
[----:B--2---:R-:W-:Y:S02]  /*0aa0*/  IMAD R9, R9, UR11, R4 ;  /* 0x0000000b09097c24 */ /* 0x004fe4000f8e0204 */
[----:B------:R-:W-:Y:S02]  /*0ab0*/  ISETP.NE.AND P2, PT, R11, UR5, PT ;  /* 0x000000050b007c0c */ /* 0x000fe4000bf45270 */
[----:B---3--:R-:W-:Y:S11]  /*0ac0*/  @!P0 BRA `(.L_x_0) ;  /* 0x0000000400008947 */ /* 0x008ff60003800000 */
[----:B------:R-:W-:Y:S01]  /*0ad0*/  LOP3.LUT R10, R11, 0x7ffffff0, RZ, 0xc0, !PT ;  /* 0x7ffffff00b0a7812 */ /* 0x000fe200078ec0ff */
[----:B------:R-:W-:Y:S01]  /*0ae0*/  IMAD.MOV.U32 R11, RZ, RZ, R8 ;  /* 0x000000ffff0b7224 */ /* 0x000fe200078e0008 */
[----:B------:R-:W-:Y:S02]  /*0af0*/  MOV R23, R9 ;  /* 0x0000000900177202 */ /* 0x000fe40000000f00 */
[----:B------:R-:W-:-:S07]  /*0b00*/  IADD3 R22, PT, PT, -R10, RZ, RZ ;  /* 0x000000ff0a167210 */ /* 0x000fce0007ffe1ff */
.L_x_1:
[----:B------:R-:W-:Y:S01]  /*0b10*/  MOV R15, UR10 ;  /* 0x0000000a000f7c02 */ /* 0x000fe20008000f00 */
[----:B------:R-:W-:-:S04]  /*0b20*/  IMAD.U32 R14, RZ, RZ, UR9 ;  /* 0x00000009ff0e7e24 */ /* 0x000fc8000f8e00ff */
[----:B------:R-:W-:-:S05]  /*0b30*/  IMAD.WIDE R14, R11, 0x8, R14 ;  /* 0x000000080b0e7825 */ /* 0x000fca00078e020e */
[----:B--2---:R-:W2:Y:S01]  /*0b40*/  LDG.E.64 R16, desc[UR14][R14.64+-0x40] ;  /* 0xffffc00e0e107981 */ /* 0x004ea2000c1e1b00 */
[----:B------:R-:W-:Y:S01]  /*0b50*/  MOV R19, UR8 ;  /* 0x0000000800137c02 */ /* 0x000fe20008000f00 */
[----:B------:R-:W-:-:S04]  /*0b60*/  IMAD.U32 R18, RZ, RZ, UR7 ;  /* 0x00000007ff127e24 */ /* 0x000fc8000f8e00ff */
[----:B------:R-:W-:Y:S01]  /*0b70*/  IMAD.WIDE R18, R23, 0x8, R18 ;  /* 0x0000000817127825 */ /* 0x000fe200078e0212 */
[----:B--2--5:R-:W-:-:S07]  /*0b80*/  DMUL R16, R12, R16 ;  /* 0x000000100c107228 */ /* 0x024fce0000000000 */
[----:B------:R0:W-:Y:S04]  /*0b90*/  REDG.E.ADD.F64.RN.STRONG.GPU desc[UR14][R18.64+-0x40], R16 ;  /* 0xffffc010120079a6 */ /* 0x0001e8000c12ff0e */
[----:B------:R-:W2:Y:S02]  /*0ba0*/  LDG.E.64 R26, desc[UR14][R14.64+-0x38] ;  /* 0xffffc80e0e1a7981 */ /* 0x000ea4000c1e1b00 */
[----:B--2---:R-:W-:-:S07]  /*0bb0*/  DMUL R26, R12, R26 ;  /* 0x0000001a0c1a7228 */ /* 0x004fce0000000000 */
[----:B------:R1:W-:Y:S04]  /*0bc0*/  REDG.E.ADD.F64.RN.STRONG.GPU desc[UR14][R18.64+-0x38], R26 ;  /* 0xffffc81a120079a6 */ /* 0x0003e8000c12ff0e */
[----:B------:R-:W2:Y:S02]  /*0bd0*/  LDG.E.64 R24, desc[UR14][R14.64+-0x30] ;  /* 0xffffd00e0e187981 */ /* 0x000ea4000c1e1b00 */
[----:B--2---:R-:W-:-:S07]  /*0be0*/  DMUL R24, R12, R24 ;  /* 0x000000180c187228 */ /* 0x004fce0000000000 */
[----:B------:R2:W-:Y:S04]  /*0bf0*/  REDG.E.ADD.F64.RN.STRONG.GPU desc[UR14][R18.64+-0x30], R24 ;  /* 0xffffd018120079a6 */ /* 0x0005e8000c12ff0e */
[----:B------:R-:W0:Y:S02]  /*0c00*/  LDG.E.64 R20, desc[UR14][R14.64+-0x28] ;  /* 0xffffd80e0e147981 */ /* 0x000e24000c1e1b00 */
[----:B0-----:R-:W-:-:S07]  /*0c10*/  DMUL R16, R12, R20 ;  /* 0x000000140c107228 */ /* 0x001fce0000000000 */
[----:B------:R0:W-:Y:S04]  /*0c20*/  REDG.E.ADD.F64.RN.STRONG.GPU desc[UR14][R18.64+-0x28], R16 ;  /* 0xffffd810120079a6 */ /* 0x0001e8000c12ff0e */
[----:B------:R-:W3:Y:S02]  /*0c30*/  LDG.E.64 R20, desc[UR14][R14.64+-0x20] ;  /* 0xffffe00e0e147981 */ /* 0x000ee4000c1e1b00 */
[----:B---3--:R-:W-:-:S07]  /*0c40*/  DMUL R20, R12, R20 ;  /* 0x000000140c147228 */ /* 0x008fce0000000000 */
[----:B------:R3:W-:Y:S04]  /*0c50*/  REDG.E.ADD.F64.RN.STRONG.GPU desc[UR14][R18.64+-0x20], R20 ;  /* 0xffffe014120079a6 */ /* 0x0007e8000c12ff0e */
[----:B------:R-:W4:Y:S02]  /*0c60*/  LDG.E.64 R28, desc[UR14][R14.64+-0x18] ;  /* 0xffffe80e0e1c7981 */ /* 0x000f24000c1e1b00 */
[----:B----4-:R-:W-:-:S07]  /*0c70*/  DMUL R28, R12, R28 ;  /* 0x0000001c0c1c7228 */ /* 0x010fce0000000000 */
[----:B------:R4:W-:Y:S04]  /*0c80*/  REDG.E.ADD.F64.RN.STRONG.GPU desc[UR14][R18.64+-0x18], R28 ;  /* 0xffffe81c120079a6 */ /* 0x0009e8000c12ff0e */
[----:B-1----:R-:W2:Y:S02]  /*0c90*/  LDG.E.64 R26, desc[UR14][R14.64+-0x10] ;  /* 0xfffff00e0e1a7981 */ /* 0x002ea4000c1e1b00 */
[----:B--2---:R-:W-:-:S07]  /*0ca0*/  DMUL R26, R12, R26 ;  /* 0x0000001a0c1a7228 */ /* 0x004fce0000000000 */
[----:B------:R1:W-:Y:S04]  /*0cb0*/  REDG.E.ADD.F64.RN.STRONG.GPU desc[UR14][R18.64+-0x10], R26 ;  /* 0xfffff01a120079a6 */ /* 0x0003e8000c12ff0e */
[----:B------:R-:W2:Y:S02]  /*0cc0*/  LDG.E.64 R24, desc[UR14][R14.64+-0x8] ;  /* 0xfffff80e0e187981 */ /* 0x000ea4000c1e1b00 */
[----:B--2---:R-:W-:-:S07]  /*0cd0*/  DMUL R24, R12, R24 ;  /* 0x000000180c187228 */ /* 0x004fce0000000000 */
[----:B------:R2:W-:Y:S04]  /*0ce0*/  REDG.E.ADD.F64.RN.STRONG.GPU desc[UR14][R18.64+-0x8], R24 ;  /* 0xfffff818120079a6 */ /* 0x0005e8000c12ff0e */
[----:B0-----:R-:W3:Y:S02]  /*0cf0*/  LDG.E.64 R16, desc[UR14][R14.64] ;  /* 0x0000000e0e107981 */ /* 0x001ee4000c1e1b00 */
[----:B---3--:R-:W-:-:S07]  /*0d00*/  DMUL R16, R12, R16 ;  /* 0x000000100c107228 */ /* 0x008fce0000000000 */
[----:B------:R0:W-:Y:S04]  /*0d10*/  REDG.E.ADD.F64.RN.STRONG.GPU desc[UR14][R18.64], R16 ;  /* 0x00000010120079a6 */ /* 0x0001e8000c12ff0e */
[----:B------:R-:W3:Y:S02]  /*0d20*/  LDG.E.64 R20, desc[UR14][R14.64+0x8] ;  /* 0x0000080e0e147981 */ /* 0x000ee4000c1e1b00 */
[----:B---3--:R-:W-:-:S07]  /*0d30*/  DMUL R20, R12, R20 ;  /* 0x000000140c147228 */ /* 0x008fce0000000000 */
[----:B------:R3:W-:Y:S04]  /*0d40*/  REDG.E.ADD.F64.RN.STRONG.GPU desc[UR14][R18.64+0x8], R20 ;  /* 0x00000814120079a6 */ /* 0x0007e8000c12ff0e */
[----:B----4-:R-:W4:Y:S02]  /*0d50*/  LDG.E.64 R28, desc[UR14][R14.64+0x10] ;  /* 0x0000100e0e1c7981 */ /* 0x010f24000c1e1b00 */
        /* <DEDUP_REMOVED lines=11> */
[----:B------:R-:W3:Y:S01]  /*0e10*/  LDG.E.64 R20, desc[UR14][R14.64+0x30] ;  /* 0x0000300e0e147981 */ /* 0x000ee2000c1e1b00 */
[----:B------:R-:W-:Y:S01]  /*0e20*/  VIADD R22, R22, 0x10 ;  /* 0x0000001016167836 */ /* 0x000fe20000000000 */
[----:B---3--:R-:W-:-:S07]  /*0e30*/  DMUL R20, R12, R20 ;  /* 0x000000140c147228 */ /* 0x008fce0000000000 */
[----:B------:R2:W-:Y:S04]  /*0e40*/  REDG.E.ADD.F64.RN.STRONG.GPU desc[UR14][R18.64+0x30], R20 ;  /* 0x00003014120079a6 */ /* 0x0005e8000c12ff0e */
[----:B----4-:R-:W1:Y:S01]  /*0e50*/  LDG.E.64 R28, desc[UR14][R14.64+0x38] ;  /* 0x0000380e0e1c7981 */ /* 0x010e62000c1e1b00 */
[----:B------:R-:W-:Y:S01]  /*0e60*/  ISETP.NE.AND P0, PT, R22, RZ, PT ;  /* 0x000000ff1600720c */ /* 0x000fe20003f05270 */
[----:B------:R-:W-:Y:S01]  /*0e70*/  VIADD R23, R23, 0x10 ;  /* 0x0000001017177836 */ /* 0x000fe20000000000 */
[----:B------:R-:W-:Y:S01]  /*0e80*/  IADD3 R11, PT, PT, R11, 0x10, RZ ;  /* 0x000000100b0b7810 */ /* 0x000fe20007ffe0ff */
[----:B-1----:R-:W-:-:S07]  /*0e90*/  DMUL R26, R12, R28 ;  /* 0x0000001c0c1a7228 */ /* 0x002fce0000000000 */
[----:B------:R2:W-:Y:S03]  /*0ea0*/  REDG.E.ADD.F64.RN.STRONG.GPU desc[UR14][R18.64+0x38], R26 ;  /* 0x0000381a120079a6 */ /* 0x0005e6000c12ff0e */
[----:B------:R-:W-:Y:S05]  /*0eb0*/  @P0 BRA `(.L_x_1) ;  /* 0xfffffffc00140947 */ /* 0x000fea000383ffff */
[----:B--2---:R-:W-:-:S07]  /*0ec0*/  MOV R16, R10 ;  /* 0x0000000a00107202 */ /* 0x004fce0000000f00 */
.L_x_0:
[----:B------:R-:W0:Y:S02]  /*0ed0*/  LDCU UR6, c[0x0][0x3b4] ;  /* 0x00007680ff0677ac */ /* 0x000e240008000800 */
[----:B0-----:R-:W-:-:S04]  /*0ee0*/  ULOP3.LUT UR11, UR6, 0xf, URZ, 0xc0, !UPT ;  /* 0x0000000f060b7892 */ /* 0x001fc8000f8ec0ff */
[----:B------:R-:W-:-:S09]  /*0ef0*/  UISETP.NE.AND UP0, UPT, UR11, URZ, UPT ;  /* 0x000000ff0b00728c */ /* 0x000fd2000bf05270 */
[----:B------:R-:W-:Y:S05]  /*0f00*/  BRA.U !UP0, `(.L_x_2) ;  /* 0x0000000508407547 */ /* 0x000fea000b800000 */
[----:B------:R-:W-:Y:S02]  /*0f10*/  ULOP3.LUT UR12, UR6, 0x7, URZ, 0xc0, !UPT ;  /* 0x00000007060c7892 */ /* 0x000fe4000f8ec0ff */
[----:B------:R-:W-:Y:S02]  /*0f20*/  UIADD3 UR6, UPT, UPT, UR11, -0x1, URZ ;  /* 0xffffffff0b067890 */ /* 0x000fe4000fffe0ff */
[----:B------:R-:W-:Y:S02]  /*0f30*/  UISETP.NE.AND UP1, UPT, UR12, URZ, UPT ;  /* 0x000000ff0c00728c */ /* 0x000fe4000bf25270 */
[----:B------:R-:W-:-:S09]  /*0f40*/  UISETP.GE.U32.AND UP0, UPT, UR6, 0x7, UPT ;  /* 0x000000070600788c */ /* 0x000fd2000bf06070 */
[----:B------:R-:W-:Y:S05]  /*0f50*/  BRA.U !UP0, `(.L_x_3) ;  /* 0x00000001087c7547 */ /* 0x000fea000b800000 */
[----:B------:R-:W0:Y:S01]  /*0f60*/  LDC.64 R10, c[0x0][0x388] ;  /* 0x0000e200ff0a7b82 */ /* 0x000e220000000a00 */
[----:B------:R-:W-:-:S07]  /*0f70*/  IMAD.IADD R15, R8, 0x1, R16 ;  /* 0x00000001080f7824 */ /* 0x000fce00078e0210 */
[----:B------:R-:W1:Y:S01]  /*0f80*/  LDC.64 R18, c[0x0][0x390] ;  /* 0x0000e400ff127b82 */ /* 0x000e620000000a00 */
[----:B0-----:R-:W-:-:S05]  /*0f90*/  IMAD.WIDE R10, R15, 0x8, R10 ;  /* 0x000000080f0a7825 */ /* 0x001fca00078e020a */
[----:B------:R-:W2:Y:S01]  /*0fa0*/  LDG.E.64 R14, desc[UR14][R10.64] ;  /* 0x0000000e0a0e7981 */ /* 0x000ea2000c1e1b00 */
[----:B------:R-:W-:-:S05]  /*0fb0*/  IADD3 R17, PT, PT, R9, R16, RZ ;  /* 0x0000001009117210 */ /* 0x000fca0007ffe0ff */
[----:B-1----:R-:W-:Y:S01]  /*0fc0*/  IMAD.WIDE R18, R17, 0x8, R18 ;  /* 0x0000000811127825 */ /* 0x002fe200078e0212 */
        /* <DEDUP_REMOVED lines=8> */
[----:B------:R-:W3:Y:S02]  /*1050*/  LDG.E.64 R24, desc[UR14][R10.64+0x18] ;  /* 0x0000180e0a187981 */ /* 0x000ee4000c1e1b00 */
[----:B---3--:R-:W-:-:S07]  /*1060*/  DMUL R24, R12, R24 ;  /* 0x000000180c187228 */ /* 0x008fce0000000000 */
[----:B------:R3:W-:Y:S04]  /*1070*/  REDG.E.ADD.F64.RN.STRONG.GPU desc[UR14][R18.64+0x18], R24 ;  /* 0x00001818120079a6 */ /* 0x0007e8000c12ff0e */
[----:B------:R-:W4:Y:S02]  /*1080*/  LDG.E.64 R26, desc[UR14][R10.64+0x20] ;  /* 0x0000200e0a1a7981 */ /* 0x000f24000c1e1b00 */
[----:B----4-:R-:W-:-:S07]  /*1090*/  DMUL R26, R12, R26 ;  /* 0x0000001a0c1a7228 */ /* 0x010fce0000000000 */
[----:B------:R3:W-:Y:S04]  /*10a0*/  REDG.E.ADD.F64.RN.STRONG.GPU desc[UR14][R18.64+0x20], R26 ;  /* 0x0000201a120079a6 */ /* 0x0007e8000c12ff0e */
[----:B0-----:R-:W4:Y:S02]  /*10b0*/  LDG.E.64 R14, desc[UR14][R10.64+0x28] ;  /* 0x0000280e0a0e7981 */ /* 0x001f24000c1e1b00 */
[----:B----4-:R-:W-:-:S07]  /*10c0*/  DMUL R14, R12, R14 ;  /* 0x0000000e0c0e7228 */ /* 0x010fce0000000000 */
[----:B------:R3:W-:Y:S04]  /*10d0*/  REDG.E.ADD.F64.RN.STRONG.GPU desc[UR14][R18.64+0x28], R14 ;  /* 0x0000280e120079a6 */ /* 0x0007e8000c12ff0e */
[----:B-1----:R-:W4:Y:S02]  /*10e0*/  LDG.E.64 R20, desc[UR14][R10.64+0x30] ;  /* 0x0000300e0a147981 */ /* 0x002f24000c1e1b00 */
[----:B----4-:R-:W-:-:S07]  /*10f0*/  DMUL R20, R12, R20 ;  /* 0x000000140c147228 */ /* 0x010fce0000000000 */
[----:B------:R3:W-:Y:S04]  /*1100*/  REDG.E.ADD.F64.RN.STRONG.GPU desc[UR14][R18.64+0x30], R20 ;  /* 0x00003014120079a6 */ /* 0x0007e8000c12ff0e */
[----:B--2---:R-:W2:Y:S02]  /*1110*/  LDG.E.64 R22, desc[UR14][R10.64+0x38] ;  /* 0x0000380e0a167981 */ /* 0x004ea4000c1e1b00 */
[----:B--2---:R-:W-:-:S07]  /*1120*/  DMUL R22, R12, R22 ;  /* 0x000000160c167228 */ /* 0x004fce0000000000 */
[----:B------:R3:W-:Y:S01]  /*1130*/  REDG.E.ADD.F64.RN.STRONG.GPU desc[UR14][R18.64+0x38], R22 ;  /* 0x00003816120079a6 */ /* 0x0007e2000c12ff0e */
[----:B------:R-:W-:-:S07]  /*1140*/  VIADD R16, R16, 0x8 ;  /* 0x0000000810107836 */ /* 0x000fce0000000000 */
.L_x_3:
[----:B------:R-:W-:Y:S05]  /*1150*/  BRA.U !UP1, `(.L_x_2) ;  /* 0x0000000109ac7547 */ /* 0x000fea000b800000 */
[----:B------:R-:W-:Y:S01]  /*1160*/  UIADD3 UR6, UPT, UPT, UR12, -0x1, URZ ;  /* 0xffffffff0c067890 */ /* 0x000fe2000fffe0ff */
[----:B------:R-:W-:-:S03]  /*1170*/  ISETP.NE.AND P0, PT, R5, RZ, PT ;  /* 0x000000ff0500720c */ /* 0x000fc60003f05270 */
[----:B------:R-:W-:-:S09]  /*1180*/  UISETP.GE.U32.AND UP0, UPT, UR6, 0x3, UPT ;  /* 0x000000030600788c */ /* 0x000fd2000bf06070 */
[----:B------:R-:W-:Y:S05]  /*1190*/  BRA.U !UP0, `(.L_x_4) ;  /* 0x00000001084c7547 */ /* 0x000fea000b800000 */
[----:B------:R-:W0:Y:S01]  /*11a0*/  LDC.64 R10, c[0x0][0x388] ;  /* 0x0000e200ff0a7b82 */ /* 0x000e220000000a00 */
[----:B---3--:R-:W-:-:S07]  /*11b0*/  IADD3 R15, PT, PT, R8, R16, RZ ;  /* 0x00000010080f7210 */ /* 0x008fce0007ffe0ff */
[----:B------:R-:W1:Y:S01]  /*11c0*/  LDC.64 R18, c[0x0][0x390] ;  /* 0x0000e400ff127b82 */ /* 0x000e620000000a00 */
[----:B0-----:R-:W-:-:S05]  /*11d0*/  IMAD.WIDE R10, R15, 0x8, R10 ;  /* 0x000000080f0a7825 */ /* 0x001fca00078e020a */
[----:B------:R-:W2:Y:S01]  /*11e0*/  LDG.E.64 R14, desc[UR14][R10.64] ;  /* 0x0000000e0a0e7981 */ /* 0x000ea2000c1e1b00 */
[----:B------:R-:W-:-:S04]  /*11f0*/  IMAD.IADD R17, R9, 0x1, R16 ;  /* 0x0000000109117824 */ /* 0x000fc800078e0210 */
        /* <DEDUP_REMOVED lines=9> */
[----:B------:R-:W2:Y:S02]  /*1290*/  LDG.E.64 R24, desc[UR14][R10.64+0x18] ;  /* 0x0000180e0a187981 */ /* 0x000ea4000c1e1b00 */
[----:B--2---:R-:W-:-:S07]  /*12a0*/  DMUL R24, R12, R24 ;  /* 0x000000180c187228 */ /* 0x004fce0000000000 */
[----:B------:R0:W-:Y:S01]  /*12b0*/  REDG.E.ADD.F64.RN.STRONG.GPU desc[UR14][R18.64+0x18], R24 ;  /* 0x00001818120079a6 */ /* 0x0001e2000c12ff0e */
[----:B------:R-:W-:-:S07]  /*12c0*/  IADD3 R16, PT, PT, R16, 0x4, RZ ;  /* 0x0000000410107810 */ /* 0x000fce0007ffe0ff */
.L_x_4:
[----:B------:R-:W-:Y:S05]  /*12d0*/  @!P0 BRA `(.L_x_2) ;  /* 0x00000000004c8947 */ /* 0x000fea0003800000 */
[----:B------:R-:W1:Y:S01]  /*12e0*/  LDC.64 R10, c[0x0][0x388] ;  /* 0x0000e200ff0a7b82 */ /* 0x000e620000000a00 */
[----:B0--3--:R-:W-:-:S04]  /*12f0*/  IMAD.IADD R15, R8, 0x1, R16 ;  /* 0x00000001080f7824 */ /* 0x009fc800078e0210 */
[----:B-1----:R-:W-:-:S03]  /*1300*/  IMAD.WIDE R10, R15, 0x8, R10 ;  /* 0x000000080f0a7825 */ /* 0x002fc600078e020a */
[----:B------:R-:W0:Y:S02]  /*1310*/  LDC.64 R14, c[0x0][0x390] ;  /* 0x0000e400ff0e7b82 */ /* 0x000e240000000a00 */
[----:B------:R-:W2:Y:S01]  /*1320*/  LDG.E.64 R18, desc[UR14][R10.64] ;  /* 0x0000000e0a127981 */ /* 0x000ea2000c1e1b00 */
[----:B------:R-:W-:Y:S02]  /*1330*/  ISETP.NE.AND P0, PT, R5, 0x1, PT ;  /* 0x000000010500780c */ /* 0x000fe40003f05270 */
[----:B------:R-:W-:-:S05]  /*1340*/  IADD3 R9, PT, PT, R9, R16, RZ ;  /* 0x0000001009097210 */ /* 0x000fca0007ffe0ff */
[----:B0-----:R-:W-:Y:S01]  /*1350*/  IMAD.WIDE R8, R9, 0x8, R14 ;  /* 0x0000000809087825 */ /* 0x001fe200078e020e */
[----:B--2--5:R-:W-:-:S07]  /*1360*/  DMUL R18, R12, R18 ;  /* 0x000000120c127228 */ /* 0x024fce0000000000 */
[----:B------:R1:W-:Y:S01]  /*1370*/  REDG.E.ADD.F64.RN.STRONG.GPU desc[UR14][R8.64], R18 ;  /* 0x00000012080079a6 */ /* 0x0003e2000c12ff0e */
[----:B------:R-:W-:Y:S05]  /*1380*/  @!P0 BRA `(.L_x_2) ;  /* 0x0000000000208947 */ /* 0x000fea0003800000 */
[----:B------:R-:W2:Y:S01]  /*1390*/  LDG.E.64 R14, desc[UR14][R10.64+0x8] ;  /* 0x0000080e0a0e7981 */ /* 0x000ea2000c1e1b00 */
[----:B------:R-:W-:Y:S01]  /*13a0*/  ISETP.NE.AND P0, PT, R5, 0x2, PT ;  /* 0x000000020500780c */ /* 0x000fe20003f05270 */
[----:B--2---:R-:W-:-:S07]  /*13b0*/  DMUL R14, R12, R14 ;  /* 0x0000000e0c0e7228 */ /* 0x004fce0000000000 */
[----:B------:R2:W-:Y:S05]  /*13c0*/  REDG.E.ADD.F64.RN.STRONG.GPU desc[UR14][R8.64+0x8], R14 ;  /* 0x0000080e080079a6 */ /* 0x0005ea000c12ff0e */
[----:B------:R-:W-:Y:S05]  /*13d0*/  @!P0 BRA `(.L_x_2) ;  /* 0x00000000000c8947 */ /* 0x000fea0003800000 */
[----:B------:R-:W2:Y:S02]  /*13e0*/  LDG.E.64 R10, desc[UR14][R10.64+0x10] ;  /* 0x0000100e0a0a7981 */ /* 0x000ea4000c1e1b00 */
[----:B--2---:R-:W-:-:S07]  /*13f0*/  DMUL R14, R12, R10 ;  /* 0x0000000a0c0e7228 */ /* 0x004fce0000000000 */
[----:B------:R4:W-:Y:S04]  /*1400*/  REDG.E.ADD.F64.RN.STRONG.GPU desc[UR14][R8.64+0x10], R14 ;  /* 0x0000100e080079a6 */ /* 0x0009e8000c12ff0e */
.L_x_2:
[----:B------:R-:W-:Y:S05]  /*1410*/  @P2 BRA `(.L_x_5) ;  /* 0xfffffff400782947 */ /* 0x000fea000383ffff */
[----:B------:R-:W-:Y:S05]  /*1420*/  @P1 BRA `(.L_x_6) ;  /* 0xfffffff4005c1947 */ /* 0x000fea000383ffff */
[----:B------:R-:W-:Y:S05]  /*1430*/  EXIT ;  /* 0x000000000000794d */ /* 0x000fea0003800000 */
.L_x_7:
[----:B------:R-:W-:-:S00]  /*1440*/  BRA `(.L_x_7) ;  /* 0xfffffffc00fc7947 */ /* 0x000fc0000383ffff */
[----:B------:R-:W-:-:S00]  /*1450*/  NOP ;  /* 0x0000000000007918 */ /* 0x000fc00000000000 */
        /* <DEDUP_REMOVED lines=10> */
.L_x_26:


//--------------------- .text._Z30conv2d_backward_weights_kernelPKdS0_PdS1_iiiiiiii --------------------------
	.section	.text._Z30conv2d_backward_weights_kernelPKdS0_PdS1_iiiiiiii,"ax",@progbits
	.align	128
        .global         _Z30conv2d_backward_weights_kernelPKdS0_PdS1_iiiiiiii
        .type           _Z30conv2d_backward_weights_kernelPKdS0_PdS1_iiiiiiii,@function
        .size           _Z30conv2d_backward_weights_kernelPKdS0_PdS1_iiiiiiii,(.L_x_27 - _Z30conv2d_backward_weights_kernelPKdS0_PdS1_iiiiiiii)
        .other          _Z30conv2d_backward_weights_kernelPKdS0_PdS1_iiiiiiii,@"STO_CUDA_ENTRY STV_DEFAULT"
_Z30conv2d_backward_weights_kernelPKdS0_PdS1_iiiiiiii:
.text._Z30conv2d_backward_weights_kernelPKdS0_PdS1_iiiiiiii:
        /* <DEDUP_REMOVED lines=13> */
[----:B------:R-:W0:Y:S01]  /*00d0*/  LDC.64 R12, c[0x0][0x388] ;  /* 0x0000e200ff0c7b82 */ /* 0x000e220000000a00 */
[----:B------:R-:W1:Y:S01]  /*00e0*/  LDCU.64 UR14, c[0x0][0x358] ;  /* 0x00006b00ff0e77ac */ /* 0x000e620008000a00 */
[----:B------:R-:W-:Y:S01]  /*00f0*/  IMAD R5, R6, R7, RZ ;  /* 0x0000000706057224 */ /* 0x000fe200078e02ff */
[----:B------:R-:W-:-:S05]  /*0100*/  IABS R10, R3 ;  /* 0x00000003000a7213 */ /* 0x000fca0000000000 */
[----:B------:R-:W2:Y:S01]  /*0110*/  LDC R20, c[0x0][0x3ac] ;  /* 0x0000eb00ff147b82 */ /* 0x000ea20000000800 */
[----:B0-----:R-:W-:-:S06]  /*0120*/  IMAD.WIDE R12, R4, 0x8, R12 ;  /* 0x00000008040c7825 */ /* 0x001fcc00078e020c */
[----:B-1----:R-:W3:Y:S01]  /*0130*/  LDG.E.64 R12, desc[UR14][R12.64] ;  /* 0x0000000e0c0c7981 */ /* 0x002ee2000c1e1b00 */
[-C--:B------:R-:W-:Y:S02]  /*0140*/  IABS R15, R5.reuse ;  /* 0x00000005000f7213 */ /* 0x080fe40000000000 */
[----:B------:R-:W-:Y:S02]  /*0150*/  IABS R14, R5 ;  /* 0x00000005000e7213 */ /* 0x000fe40000000000 */
[----:B------:R-:W0:Y:S08]  /*0160*/  I2F.RP R2, R15 ;  /* 0x0000000f00027306 */ /* 0x000e300000209400 */
[----:B0-----:R-:W0:Y:S02]  /*0170*/  MUFU.RCP R2, R2 ;  /* 0x0000000200027308 */ /* 0x001e240000001000 */
[----:B0-----:R-:W-:Y:S01]  /*0180*/  VIADD R8, R2, 0xffffffe ;  /* 0x0ffffffe02087836 */ /* 0x001fe20000000000 */
[----:B------:R-:W-:-:S05]  /*0190*/  IABS R2, R4 ;  /* 0x0000000400027213 */ /* 0x000fca0000000000 */
[----:B------:R0:W1:Y:S02]  /*01a0*/  F2I.FTZ.U32.TRUNC.NTZ R9, R8 ;  /* 0x0000000800097305 */ /* 0x000064000021f000 */
[----:B0-----:R-:W-:Y:S02]  /*01b0*/  IMAD.MOV.U32 R8, RZ, RZ, RZ ;  /* 0x000000ffff087224 */ /* 0x001fe400078e00ff */
[----:B-1----:R-:W-:-:S04]  /*01c0*/  IMAD.MOV R0, RZ, RZ, -R9 ;  /* 0x000000ffff007224 */ /* 0x002fc800078e0a09 */
[----:B------:R-:W-:Y:S01]  /*01d0*/  IMAD R11, R0, R15, RZ ;  /* 0x0000000f000b7224 */ /* 0x000fe200078e02ff */
[----:B------:R-:W-:-:S03]  /*01e0*/  MOV R0, R10 ;  /* 0x0000000a00007202 */ /* 0x000fc60000000f00 */
[----:B------:R-:W-:Y:S01]  /*01f0*/  IMAD.HI.U32 R9, R9, R11, R8 ;  /* 0x0000000b09097227 */ /* 0x000fe200078e0008 */
[----:B------:R-:W0:Y:S03]  /*0200*/  I2F.RP R10, R0 ;  /* 0x00000000000a7306 */ /* 0x000e260000209400 */
[----:B------:R-:W-:Y:S02]  /*0210*/  IMAD.MOV R8, RZ, RZ, -R14 ;  /* 0x000000ffff087224 */ /* 0x000fe400078e0a0e */
[----:B------:R-:W-:-:S04]  /*0220*/  IMAD.HI.U32 R11, R9, R2, RZ ;  /* 0x00000002090b7227 */ /* 0x000fc800078e00ff */
[----:B------:R-:W-:-:S05]  /*0230*/  IMAD R8, R11, R8, R2 ;  /* 0x000000080b087224 */ /* 0x000fca00078e0202 */
[----:B------:R-:W-:Y:S01]  /*0240*/  ISETP.GT.U32.AND P1, PT, R15, R8, PT ;  /* 0x000000080f00720c */ /* 0x000fe20003f24070 */
[----:B0-----:R-:W0:-:S12]  /*0250*/  MUFU.RCP R10, R10 ;  /* 0x0000000a000a7308 */ /* 0x001e180000001000 */
[-C--:B------:R-:W-:Y:S01]  /*0260*/  @!P1 IADD3 R8, PT, PT, R8, -R15.reuse, RZ ;  /* 0x8000000f08089210 */ /* 0x080fe20007ffe0ff */
[----:B------:R-:W-:Y:S01]  /*0270*/  @!P1 VIADD R11, R11, 0x1 ;  /* 0x000000010b0b9836 */ /* 0x000fe20000000000 */
[----:B------:R-:W-:Y:S02]  /*0280*/  ISETP.NE.AND P1, PT, R5, RZ, PT ;  /* 0x000000ff0500720c */ /* 0x000fe40003f25270 */
[----:B------:R-:W-:Y:S01]  /*0290*/  ISETP.GE.U32.AND P0, PT, R8, R15, PT ;  /* 0x0000000f0800720c */ /* 0x000fe20003f06070 */
[----:B0-----:R-:W-:Y:S01]  /*02a0*/  VIADD R9, R10, 0xffffffe ;  /* 0x0ffffffe0a097836 */ /* 0x001fe20000000000 */
[----:B------:R-:W-:-:S04]  /*02b0*/  LOP3.LUT R8, R4, R5, RZ, 0x3c, !PT ;  /* 0x0000000504087212 */ /* 0x000fc800078e3cff */
[----:B------:R-:W-:Y:S01]  /*02c0*/  ISETP.GE.AND P2, PT, R8, RZ, PT ;  /* 0x000000ff0800720c */ /* 0x000fe20003f46270 */
[----:B------:R-:W0:Y:S01]  /*02d0*/  F2I.FTZ.U32.TRUNC.NTZ R9, R9 ;  /* 0x0000000900097305 */ /* 0x000e22000021f000 */
[----:B------:R-:W-:-:S05]  /*02e0*/  IMAD.MOV.U32 R8, RZ, RZ, RZ ;  /* 0x000000ffff087224 */ /* 0x000fca00078e00ff */
[----:B------:R-:W-:-:S05]  /*02f0*/  @P0 IADD3 R11, PT, PT, R11, 0x1, RZ ;  /* 0x000000010b0b0810 */ /* 0x000fca0007ffe0ff */
[----:B------:R-:W-:Y:S02]  /*0300*/  IMAD.MOV.U32 R14, RZ, RZ, R11 ;  /* 0x000000ffff0e7224 */ /* 0x000fe400078e000b */
[----:B0-----:R-:W-:-:S03]  /*0310*/  IMAD.MOV R11, RZ, RZ, -R9 ;  /* 0x000000ffff0b7224 */ /* 0x001fc600078e0a09 */
[----:B------:R-:W-:Y:S02]  /*0320*/  @!P2 IADD3 R14, PT, PT, -R14, RZ, RZ ;  /* 0x000000ff0e0ea210 */ /* 0x000fe40007ffe1ff */
[----:B------:R-:W-:Y:S01]  /*0330*/  @!P1 LOP3.LUT R14, RZ, R5, RZ, 0x33, !PT ;  /* 0x00000005ff0e9212 */ /* 0x000fe200078e33ff */
[----:B------:R-:W-:-:S03]  /*0340*/  IMAD R11, R11, R0, RZ ;  /* 0x000000000b0b7224 */ /* 0x000fc600078e02ff */
[----:B------:R-:W-:Y:S01]  /*0350*/  IABS R10, R14 ;  /* 0x0000000e000a7213 */ /* 0x000fe20000000000 */
[----:B------:R-:W-:Y:S01]  /*0360*/  IMAD.HI.U32 R8, R9, R11, R8 ;  /* 0x0000000b09087227 */ /* 0x000fe200078e0008 */
[----:B------:R-:W-:Y:S02]  /*0370*/  ISETP.GE.AND P2, PT, R14, RZ, PT ;  /* 0x000000ff0e00720c */ /* 0x000fe40003f46270 */
[----:B------:R-:W-:Y:S02]  /*0380*/  MOV R9, R10 ;  /* 0x0000000a00097202 */ /* 0x000fe40000000f00 */
[----:B------:R-:W0:Y:S03]  /*0390*/  LDC.64 R10, c[0x0][0x398] ;  /* 0x0000e600ff0a7b82 */ /* 0x000e260000000a00 */
[----:B------:R-:W-:-:S04]  /*03a0*/  IMAD.HI.U32 R8, R8, R9, RZ ;  /* 0x0000000908087227 */ /* 0x000fc800078e00ff */
[----:B------:R-:W-:-:S04]  /*03b0*/  IMAD.MOV R8, RZ, RZ, -R8 ;  /* 0x000000ffff087224 */ /* 0x000fc800078e0a08 */
[----:B------:R-:W-:-:S05]  /*03c0*/  IMAD R9, R0, R8, R9 ;  /* 0x0000000800097224 */ /* 0x000fca00078e0209 */
[----:B------:R-:W-:-:S13]  /*03d0*/  ISETP.GT.U32.AND P0, PT, R0, R9, PT ;  /* 0x000000090000720c */ /* 0x000fda0003f04070 */
[----:B------:R-:W-:Y:S02]  /*03e0*/  @!P0 IADD3 R9, PT, PT, R9, -R0, RZ ;  /* 0x8000000009098210 */ /* 0x000fe40007ffe0ff */
[----:B------:R-:W-:Y:S02]  /*03f0*/  ISETP.NE.AND P0, PT, R3, RZ, PT ;  /* 0x000000ff0300720c */ /* 0x000fe40003f05270 */
[----:B------:R-:W-:-:S13]  /*0400*/  ISETP.GT.U32.AND P1, PT, R0, R9, PT ;  /* 0x000000090000720c */ /* 0x000fda0003f24070 */
[----:B------:R-:W-:-:S05]  /*0410*/  @!P1 IMAD.IADD R9, R9, 0x1, -R0 ;  /* 0x0000000109099824 */ /* 0x000fca00078e0a00 */
[----:B------:R-:W-:Y:S02]  /*0420*/  MOV R0, R9 ;  /* 0x0000000900007202 */ /* 0x000fe40000000f00 */
[----:B------:R-:W-:Y:S01]  /*0430*/  IABS R9, R7 ;  /* 0x0000000700097213 */ /* 0x000fe20000000000 */
[-C--:B------:R-:W-:Y:S02]  /*0440*/  IMAD R5, R5, R3.reuse, RZ ;  /* 0x0000000305057224 */ /* 0x080fe400078e02ff */
[----:B------:R-:W-:Y:S01]  /*0450*/  @!P2 IMAD.MOV R0, RZ, RZ, -R0 ;  /* 0x000000ffff00a224 */ /* 0x000fe200078e0a00 */
[----:B------:R-:W1:Y:S01]  /*0460*/  I2F.RP R8, R9 ;  /* 0x0000000900087306 */ /* 0x000e620000209400 */
[----:B------:R-:W-:-:S05]  /*0470*/  @!P0 LOP3.LUT R0, RZ, R3, RZ, 0x33, !PT ;  /* 0x00000003ff008212 */ /* 0x000fca00078e33ff */
[----:B0-----:R-:W-:Y:S02]  /*0480*/  IMAD.WIDE R10, R0, 0x8, R10 ;  /* 0x00000008000a7825 */ /* 0x001fe400078e020a */
[----:B-1----:R-:W0:Y:S02]  /*0490*/  MUFU.RCP R8, R8 ;  /* 0x0000000800087308 */ /* 0x002e240000001000 */
[----:B0-----:R-:W-:-:S06]  /*04a0*/  IADD3 R14, PT, PT, R8, 0xffffffe, RZ ;  /* 0x0ffffffe080e7810 */ /* 0x001fcc0007ffe0ff */
[----:B------:R0:W1:Y:S02]  /*04b0*/  F2I.FTZ.U32.TRUNC.NTZ R15, R14 ;  /* 0x0000000e000f7305 */ /* 0x000064000021f000 */
[----:B0-----:R-:W-:Y:S02]  /*04c0*/  HFMA2 R14, -RZ, RZ, 0, 0 ;  /* 0x00000000ff0e7431 */ /* 0x001fe400000001ff */
[----:B-1----:R-:W-:-:S04]  /*04d0*/  IMAD.MOV R16, RZ, RZ, -R15 ;  /* 0x000000ffff107224 */ /* 0x002fc800078e0a0f */
[----:B------:R-:W-:-:S04]  /*04e0*/  IMAD R3, R16, R9, RZ ;  /* 0x0000000910037224 */ /* 0x000fc800078e02ff */
[----:B------:R-:W-:-:S06]  /*04f0*/  IMAD.HI.U32 R15, R15, R3, R14 ;  /* 0x000000030f0f7227 */ /* 0x000fcc00078e000e */
[----:B------:R-:W-:-:S05]  /*0500*/  IMAD.HI.U32 R16, R15, R2, RZ ;  /* 0x000000020f107227 */ /* 0x000fca00078e00ff */
[----:B------:R-:W-:-:S05]  /*0510*/  IADD3 R8, PT, PT, -R16, RZ, RZ ;  /* 0x000000ff10087210 */ /* 0x000fca0007ffe1ff */
[----:B------:R-:W-:-:S05]  /*0520*/  IMAD R8, R9, R8, R2 ;  /* 0x0000000809087224 */ /* 0x000fca00078e0202 */
[----:B------:R-:W-:Y:S01]  /*0530*/  ISETP.GT.U32.AND P1, PT, R9, R8, PT ;  /* 0x000000080900720c */ /* 0x000fe20003f24070 */
[----:B---3--:R0:W-:-:S12]  /*0540*/  REDG.E.ADD.F64.RN.STRONG.GPU desc[UR14][R10.64], R12 ;  /* 0x0000000c0a0079a6 */ /* 0x0081d8000c12ff0e */
[----:B------:R-:W-:Y:S01]  /*0550*/  @!P1 IMAD.IADD R8, R8, 0x1, -R9 ;  /* 0x0000000108089824 */ /* 0x000fe200078e0a09 */
[----:B------:R-:W-:Y:S02]  /*0560*/  @!P1 IADD3 R16, PT, PT, R16, 0x1, RZ ;  /* 0x0000000110109810 */ /* 0x000fe40007ffe0ff */
[----:B------:R-:W-:Y:S02]  /*0570*/  ISETP.NE.AND P1, PT, R7, RZ, PT ;  /* 0x000000ff0700720c */ /* 0x000fe40003f25270 */
[----:B------:R-:W-:Y:S02]  /*0580*/  ISETP.GE.U32.AND P0, PT, R8, R9, PT ;  /* 0x000000090800720c */ /* 0x000fe40003f06070 */
[----:B0-----:R-:W-:Y:S02]  /*0590*/  IABS R10, R6 ;  /* 0x00000006000a7213 */ /* 0x001fe40000000000 */
[----:B------:R-:W-:-:S03]  /*05a0*/  LOP3.LUT R11, R4, R7, RZ, 0x3c, !PT ;  /* 0x00000007040b7212 */ /* 0x000fc600078e3cff */
[----:B------:R-:W-:Y:S01]  /*05b0*/  IMAD.MOV.U32 R3, RZ, RZ, R10 ;  /* 0x000000ffff037224 */ /* 0x000fe200078e000a */
[----:B------:R-:W-:-:S05]  /*05c0*/  IABS R10, R5 ;  /* 0x00000005000a7213 */ /* 0x000fca0000000000 */
[----:B------:R-:W-:Y:S01]  /*05d0*/  @P0 VIADD R16, R16, 0x1 ;  /* 0x0000000110100836 */ /* 0x000fe20000000000 */
[----:B--2---:R-:W-:Y:S01]  /*05e0*/  ISETP.GE.AND P0, PT, R20, 0x1, PT ;  /* 0x000000011400780c */ /* 0x004fe20003f06270 */
[----:B------:R-:W0:Y:S01]  /*05f0*/  I2F.RP R17, R3 ;  /* 0x0000000300117306 */ /* 0x000e220000209400 */
[----:B------:R-:W-:-:S07]  /*0600*/  ISETP.GE.AND P2, PT, R11, RZ, PT ;  /* 0x000000ff0b00720c */ /* 0x000fce0003f46270 */
[----:B------:R-:W1:Y:S06]  /*0610*/  I2F.RP R19, R10 ;  /* 0x0000000a00137306 */ /* 0x000e6c0000209400 */
[----:B------:R-:W-:Y:S01]  /*0620*/  @!P2 IMAD.MOV R16, RZ, RZ, -R16 ;  /* 0x000000ffff10a224 */ /* 0x000fe200078e0a10 */
[----:B------:R-:W-:Y:S01]  /*0630*/  @!P1 LOP3.LUT R16, RZ, R7, RZ, 0x33, !PT ;  /* 0x00000007ff109212 */ /* 0x000fe200078e33ff */
[----:B0-----:R-:W0:Y:S08]  /*0640*/  MUFU.RCP R17, R17 ;  /* 0x0000001100117308 */ /* 0x001e300000001000 */
[----:B-1----:R-:W1:Y:S01]  /*0650*/  MUFU.RCP R19, R19 ;  /* 0x0000001300137308 */ /* 0x002e620000001000 */
[----:B0-----:R-:W-:-:S07]  /*0660*/  IADD3 R18, PT, PT, R17, 0xffffffe, RZ ;  /* 0x0ffffffe11127810 */ /* 0x001fce0007ffe0ff */
[----:B------:R-:W0:Y:S01]  /*0670*/  F2I.FTZ.U32.TRUNC.NTZ R9, R18 ;  /* 0x0000001200097305 */ /* 0x000e22000021f000 */
[----:B-1----:R-:W-:-:S07]  /*0680*/  VIADD R14, R19, 0xffffffe ;  /* 0x0ffffffe130e7836 */ /* 0x002fce0000000000 */
[----:B------:R-:W1:Y:S01]  /*0690*/  F2I.FTZ.U32.TRUNC.NTZ R15, R14 ;  /* 0x0000000e000f7305 */ /* 0x000e62000021f000 */
[----:B0-----:R-:W-:Y:S02]  /*06a0*/  IADD3 R18, PT, PT, RZ, -R9, RZ ;  /* 0x80000009ff127210 */ /* 0x001fe40007ffe0ff */
[----:B-1----:R-:W-:Y:S01]  /*06b0*/  IADD3 R19, PT, PT, RZ, -R15, RZ ;  /* 0x8000000fff137210 */ /* 0x002fe20007ffe0ff */
[----:B------:R-:W-:Y:S06]  /*06c0*/  @!P0 EXIT ;  /* 0x000000000000894d */ /* 0x000fec0003800000 */
[----:B------:R-:W0:Y:S01]  /*06d0*/  LDC R11, c[0x0][0x3bc] ;  /* 0x0000ef00ff0b7b82 */ /* 0x000e220000000800 */
[----:B------:R-:W-:Y:S01]  /*06e0*/  IMAD R17, R18, R3, RZ ;  /* 0x0000000312117224 */ /* 0x000fe200078e02ff */
[----:B------:R-:W-:Y:S01]  /*06f0*/  IABS R14, R16 ;  /* 0x00000010000e7213 */ /* 0x000fe20000000000 */
[----:B------:R-:W-:Y:S01]  /*0700*/  IMAD.MOV.U32 R8, RZ, RZ, RZ ;  /* 0x000000ffff087224 */ /* 0x000fe200078e00ff */
[----:B------:R-:W-:-:S03]  /*0710*/  IABS R18, R5 ;  /* 0x0000000500127213 */ /* 0x000fc60000000000 */
[----:B------:R-:W-:Y:S01]  /*0720*/  IMAD.HI.U32 R8, R9, R17, R8 ;  /* 0x0000001109087227 */ /* 0x000fe200078e0008 */
[----:B------:R-:W-:-:S03]  /*0730*/  MOV R17, R14 ;  /* 0x0000000e00117202 */ /* 0x000fc60000000f00 */
[----:B------:R-:W-:Y:S02]  /*0740*/  IMAD R9, R19, R10, RZ ;  /* 0x0000000a13097224 */ /* 0x000fe400078e02ff */
[----:B------:R-:W-:Y:S02]  /*0750*/  IMAD.MOV.U32 R14, RZ, RZ, RZ ;  /* 0x000000ffff0e7224 */ /* 0x000fe400078e00ff */
[----:B------:R-:W-:-:S04]  /*0760*/  IMAD.HI.U32 R8, R8, R17, RZ ;  /* 0x0000001108087227 */ /* 0x000fc800078e00ff */
[----:B------:R-:W-:Y:S01]  /*0770*/  IMAD.HI.U32 R15, R15, R9, R14 ;  /* 0x000000090f0f7227 */ /* 0x000fe200078e000e */
[----:B------:R-:W-:-:S03]  /*0780*/  IADD3 R9, PT, PT, RZ, -R18, RZ ;  /* 0x80000012ff097210 */ /* 0x000fc60007ffe0ff */
[----:B------:R-:W-:Y:S01]  /*0790*/  IMAD.MOV R8, RZ, RZ, -R8 ;  /* 0x000000ffff087224 */ /* 0x000fe200078e0a08 */
[----:B0-----:R-:W-:Y:S01]  /*07a0*/  ISETP.GE.AND P1, PT, R11, 0x1, PT ;  /* 0x000000010b00780c */ /* 0x001fe20003f26270 */
[----:B------:R-:W-:-:S04]  /*07b0*/  IMAD.HI.U32 R15, R15, R2, RZ ;  /* 0x000000020f0f7227 */ /* 0x000fc800078e00ff */
[----:B------:R-:W-:Y:S02]  /*07c0*/  IMAD R9, R15, R9, R2 ;  /* 0x000000090f097224 */ /* 0x000fe400078e0202 */
[----:B------:R-:W-:-:S03]  /*07d0*/  IMAD R8, R3, R8, R17 ;  /* 0x0000000803087224 */ /* 0x000fc600078e0211 */
[----:B------:R-:W-:Y:S02]  /*07e0*/  ISETP.GT.U32.AND P3, PT, R10, R9, PT ;  /* 0x000000090a00720c */ /* 0x000fe40003f64070 */
[----:B------:R-:W-:Y:S01]  /*07f0*/  ISETP.GT.U32.AND P0, PT, R3, R8, PT ;  /* 0x000000080300720c */ /* 0x000fe20003f04070 */
[----:B------:R-:W-:-:S12]  /*0800*/  @!P1 EXIT ;  /* 0x000000000000994d */ /* 0x000fd80003800000 */
[-C--:B------:R-:W-:Y:S01]  /*0810*/  @!P3 IADD3 R9, PT, PT, R9, -R10.reuse, RZ ;  /* 0x8000000a0909b210 */ /* 0x080fe20007ffe0ff */
[----:B------:R-:W-:Y:S01]  /*0820*/  @!P0 IMAD.IADD R8, R8, 0x1, -R3 ;  /* 0x0000000108088824 */ /* 0x000fe200078e0a03 */
[----:B------:R-:W0:Y:S01]  /*0830*/  LDCU.64 UR4, c[0x0][0x380] ;  /* 0x00007000ff0477ac */ /* 0x000e220008000a00 */
[----:B------:R-:W-:Y:S02]  /*0840*/  LOP3.LUT R2, R4, R5, RZ, 0x3c, !PT ;  /* 0x0000000504027212 */ /* 0x000fe400078e3cff */
[----:B------:R-:W-:Y:S01]  /*0850*/  ISETP.GE.U32.AND P0, PT, R9, R10, PT ;  /* 0x0000000a0900720c */ /* 0x000fe20003f06070 */
[----:B------:R-:W1:Y:S01]  /*0860*/  LDCU.64 UR12, c[0x0][0x390] ;  /* 0x00007200ff0c77ac */ /* 0x000e620008000a00 */
[----:B------:R-:W-:Y:S02]  /*0870*/  ISETP.GT.U32.AND P1, PT, R3, R8, PT ;  /* 0x000000080300720c */ /* 0x000fe40003f24070 */
[----:B------:R-:W-:Y:S02]  /*0880*/  @!P3 IADD3 R15, PT, PT, R15, 0x1, RZ ;  /* 0x000000010f0fb810 */ /* 0x000fe40007ffe0ff */
[----:B------:R-:W-:-:S02]  /*0890*/  ISETP.GE.AND P2, PT, R2, RZ, PT ;  /* 0x000000ff0200720c */ /* 0x000fc40003f46270 */
[----:B------:R-:W-:Y:S02]  /*08a0*/  ISETP.NE.AND P3, PT, R5, RZ, PT ;  /* 0x000000ff0500720c */ /* 0x000fe40003f65270 */
[C---:B------:R-:W-:Y:S02]  /*08b0*/  ISETP.GE.AND P4, PT, R16.reuse, RZ, PT ;  /* 0x000000ff1000720c */ /* 0x040fe40003f86270 */
[----:B------:R-:W-:Y:S01]  /*08c0*/  IADD3 R16, PT, PT, -R16, RZ, RZ ;  /* 0x000000ff10107210 */ /* 0x000fe20007ffe1ff */
[----:B------:R-:W-:Y:S01]  /*08d0*/  @P0 VIADD R15, R15, 0x1 ;  /* 0x000000010f0f0836 */ /* 0x000fe20000000000 */
[----:B------:R-:W-:Y:S01]  /*08e0*/  ISETP.NE.AND P0, PT, R6, RZ, PT ;  /* 0x000000ff0600720c */ /* 0x000fe20003f05270 */
[----:B0-----:R-:W-:Y:S01]  /*08f0*/  UIADD3 UR9, UP0, UPT, UR4, 0x40, URZ ;  /* 0x0000004004097890 */ /* 0x001fe2000ff1e0ff */
[----:B------:R-:W-:Y:S01]  /*0900*/  @!P1 IADD3 R8, PT, PT, R8, -R3, RZ ;  /* 0x8000000308089210 */ /* 0x000fe20007ffe0ff */
[----:B------:R-:W-:Y:S01]  /*0910*/  IMAD.MOV.U32 R2, RZ, RZ, R15 ;  /* 0x000000ffff027224 */ /* 0x000fe200078e000f */
[----:B------:R-:W-:Y:S01]  /*0920*/  UMOV UR4, URZ ;  /* 0x000000ff00047c82 */ /* 0x000fe20008000000 */
[----:B------:R-:W-:Y:S01]  /*0930*/  UIADD3.X UR10, UPT, UPT, URZ, UR5, URZ, UP0, !UPT ;  /* 0x00000005ff0a7290 */ /* 0x000fe200087fe4ff */
[----:B------:R-:W-:Y:S01]  /*0940*/  MOV R3, R8 ;  /* 0x0000000800037202 */ /* 0x000fe20000000f00 */
[----:B------:R-:W-:Y:S01]  /*0950*/  @!P2 IMAD.MOV R2, RZ, RZ, -R2 ;  /* 0x000000ffff02a224 */ /* 0x000fe200078e0a02 */
[----:B-1----:R-:W-:Y:S01]  /*0960*/  UIADD3 UR7, UP0, UPT, UR12, 0x40, URZ ;  /* 0x000000400c077890 */ /* 0x002fe2000ff1e0ff */
[----:B------:R-:W-:Y:S01]  /*0970*/  @!P3 LOP3.LUT R2, RZ, R5, RZ, 0x33, !PT ;  /* 0x00000005ff02b212 */ /* 0x000fe200078e33ff */
[----:B------:R-:W-:Y:S01]  /*0980*/  IMAD R4, R7, R16, R4 ;  /* 0x0000001007047224 */ /* 0x000fe200078e0204 */
[----:B------:R-:W-:Y:S01]  /*0990*/  LOP3.LUT R5, R11, 0x3, RZ, 0xc0, !PT ;  /* 0x000000030b057812 */ /* 0x000fe200078ec0ff */
[----:B------:R-:W-:Y:S01]  /*09a0*/  @!P4 IMAD.MOV R3, RZ, RZ, -R3 ;  /* 0x000000ffff03c224 */ /* 0x000fe200078e0a03 */
[----:B------:R-:W-:Y:S01]  /*09b0*/  @!P0 LOP3.LUT R3, RZ, R6, RZ, 0x33, !PT ;  /* 0x00000006ff038212 */ /* 0x000fe200078e33ff */
[----:B------:R-:W-:-:S12]  /*09c0*/  UIADD3.X UR8, UPT, UPT, URZ, UR13, URZ, UP0, !UPT ;  /* 0x0000000dff087290 */ /* 0x000fd800087fe4ff */
.L_x_14:
[----:B012-4-:R-:W0:Y:S01]  /*09d0*/  LDC R9, c[0x0][0x3ac] ;  /* 0x0000eb00ff097b82 */ /* 0x017e220000000800 */
[----:B------:R-:W-:Y:S01]  /*09e0*/  UMOV UR5, URZ ;  /* 0x000000ff00057c82 */ /* 0x000fe20008000000 */
[-C--:B0-----:R-:W-:Y:S02]  /*09f0*/  IMAD R6, R2, R9.reuse, UR4 ;  /* 0x0000000402067e24 */ /* 0x081fe4000f8e0209 */
[----:B------:R-:W-:Y:S01]  /*0a00*/  IMAD R7, R0, R9, UR4 ;  /* 0x0000000400077e24 */ /* 0x000fe2000f8e0209 */
[----:B------:R-:W-:-:S06]  /*0a10*/  UIADD3 UR4, UPT, UPT, UR4, 0x1, URZ ;  /* 0x0000000104047890 */ /* 0x000fcc000fffe0ff */
[----:B---3--:R-:W-:-:S13]  /*0a20*/  ISETP.NE.AND P0, PT, R9, UR4, PT ;  /* 0x0000000409007c0c */ /* 0x008fda000bf05270 */
.L_x_13:
        /* <DEDUP_REMOVED lines=17> */
.L_x_9:
[----:B------:R-:W-:Y:S01]  /*0b40*/  MOV R15, UR10 ;  /* 0x0000000a000f7c02 */ /* 0x000fe20008000f00 */
[----:B------:R-:W-:-:S04]  /*0b50*/  IMAD.U32 R14, RZ, RZ, UR9 ;  /* 0x00000009ff0e7e24 */ /* 0x000fc8000f8e00ff */
[----:B------:R-:W-:-:S05]  /*0b60*/  IMAD.WIDE R14, R11, 0x8, R14 ;  /* 0x000000080b0e7825 */ /* 0x000fca00078e020e */
[----:B--2---:R-:W2:Y:S01]  /*0b70*/  LDG.E.64 R16, desc[UR14][R14.64+-0x40] ;  /* 0xffffc00e0e107981 */ /* 0x004ea2000c1e1b00 */
[----:B------:R-:W-:Y:S01]  /*0b80*/  MOV R19, UR8 ;  /* 0x0000000800137c02 */ /* 0x000fe20008000f00 */
[----:B------:R-:W-:-:S04]  /*0b90*/  IMAD.U32 R18, RZ, RZ, UR7 ;  /* 0x00000007ff127e24 */ /* 0x000fc8000f8e00ff */
[----:B------:R-:W-:Y:S01]  /*0ba0*/  IMAD.WIDE R18, R23, 0x8, R18 ;  /* 0x0000000817127825 */ /* 0x000fe200078e0212 */
[----:B--2---:R-:W-:-:S07]  /*0bb0*/  DMUL R16, R12, R16 ;  /* 0x000000100c107228 */ /* 0x004fce0000000000 */
        /* <DEDUP_REMOVED lines=16> */
[----:B-1----:R-:W5:Y:S02]  /*0cc0*/  LDG.E.64 R26, desc[UR14][R14.64+-0x10] ;  /* 0xfffff00e0e1a7981 */ /* 0x002f64000c1e1b00 */
[----:B-----5:R-:W-:-:S07]  /*0cd0*/  DMUL R26, R12, R26 ;  /* 0x0000001a0c1a7228 */ /* 0x020fce0000000000 */
[----:B------:R1:W-:Y:S04]  /*0ce0*/  REDG.E.ADD.F64.RN.STRONG.GPU desc[UR14][R18.64+-0x10], R26 ;  /* 0xfffff01a120079a6 */ /* 0x0003e8000c12ff0e */
[----:B--2---:R-:W2:Y:S02]  /*0cf0*/  LDG.E.64 R24, desc[UR14][R14.64+-0x8] ;  /* 0xfffff80e0e187981 */ /* 0x004ea4000c1e1b00 */
[----:B--2---:R-:W-:-:S07]  /*0d00*/  DMUL R24, R12, R24 ;  /* 0x000000180c187228 */ /* 0x004fce0000000000 */
[----:B------:R2:W-:Y:S04]  /*0d10*/  REDG.E.ADD.F64.RN.STRONG.GPU desc[UR14][R18.64+-0x8], R24 ;  /* 0xfffff818120079a6 */ /* 0x0005e8000c12ff0e */
[----:B0-----:R-:W5:Y:S02]  /*0d20*/  LDG.E.64 R16, desc[UR14][R14.64] ;  /* 0x0000000e0e107981 */ /* 0x001f64000c1e1b00 */
[----:B-----5:R-:W-:-:S07]  /*0d30*/  DMUL R16, R12, R16 ;  /* 0x000000100c107228 */ /* 0x020fce0000000000 */
[----:B------:R0:W-:Y:S04]  /*0d40*/  REDG.E.ADD.F64.RN.STRONG.GPU desc[UR14][R18.64], R16 ;  /* 0x00000010120079a6 */ /* 0x0001e8000c12ff0e */
[----:B---3--:R-:W3:Y:S02]  /*0d50*/  LDG.E.64 R20, desc[UR14][R14.64+0x8] ;  /* 0x0000080e0e147981 */ /* 0x008ee4000c1e1b00 */
[----:B---3--:R-:W-:-:S07]  /*0d60*/  DMUL R20, R12, R20 ;  /* 0x000000140c147228 */ /* 0x008fce0000000000 */
[----:B------:R3:W-:Y:S04]  /*0d70*/  REDG.E.ADD.F64.RN.STRONG.GPU desc[UR14][R18.64+0x8], R20 ;  /* 0x00000814120079a6 */ /* 0x0007e8000c12ff0e */
[----:B----4-:R-:W4:Y:S02]  /*0d80*/  LDG.E.64 R28, desc[UR14][R14.64+0x10] ;  /* 0x0000100e0e1c7981 */ /* 0x010f24000c1e1b00 */
        /* <DEDUP_REMOVED lines=11> */
[----:B---3--:R-:W3:Y:S01]  /*0e40*/  LDG.E.64 R20, desc[UR14][R14.64+0x30] ;  /* 0x0000300e0e147981 */ /* 0x008ee2000c1e1b00 */
        /* <DEDUP_REMOVED lines=11> */
.L_x_8:
        /* <DEDUP_REMOVED lines=40> */
.L_x_11:
        /* <DEDUP_REMOVED lines=24> */
.L_x_12:
[----:B------:R-:W-:Y:S05]  /*1300*/  @!P2 BRA `(.L_x_10) ;  /* 0x00000000004ca947 */ /* 0x000fea0003800000 */
[----:B------:R-:W1:Y:S01]  /*1310*/  LDC.64 R10, c[0x0][0x380] ;  /* 0x0000e000ff0a7b82 */ /* 0x000e620000000a00 */
[----:B------:R-:W-:-:S07]  /*1320*/  IMAD.IADD R9, R9, 0x1, R16 ;  /* 0x0000000109097824 */ /* 0x000fce00078e0210 */
[----:B0--3--:R-:W0:Y:S01]  /*1330*/  LDC.64 R14, c[0x0][0x390] ;  /* 0x0000e400ff0e7b82 */ /* 0x009e220000000a00 */
[----:B-1----:R-:W-:-:S05]  /*1340*/  IMAD.WIDE R10, R9, 0x8, R10 ;  /* 0x00000008090a7825 */ /* 0x002fca00078e020a */
[----:B------:R-:W2:Y:S01]  /*1350*/  LDG.E.64 R18, desc[UR14][R10.64] ;  /* 0x0000000e0a127981 */ /* 0x000ea2000c1e1b00 */
[----:B------:R-:W-:Y:S02]  /*1360*/  ISETP.NE.AND P2, PT, R5, 0x1, PT ;  /* 0x000000010500780c */ /* 0x000fe40003f45270 */
[----:B------:R-:W-:-:S05]  /*1370*/  IADD3 R9, PT, PT, R8, R16, RZ ;  /* 0x0000001008097210 */ /* 0x000fca0007ffe0ff */
[----:B0-----:R-:W-:Y:S01]  /*1380*/  IMAD.WIDE R8, R9, 0x8, R14 ;  /* 0x0000000809087825 */ /* 0x001fe200078e020e */
[----:B--2---:R-:W-:-:S07]  /*1390*/  DMUL R18, R12, R18 ;  /* 0x000000120c127228 */ /* 0x004fce0000000000 */
        /* <DEDUP_REMOVED lines=10> */
.L_x_10:
[----:B------:R-:W-:Y:S05]  /*1440*/  @P1 BRA `(.L_x_13) ;  /* 0xfffffff400781947 */ /* 0x000fea000383ffff */
[----:B------:R-:W-:Y:S05]  /*1450*/  @P0 BRA `(.L_x_14) ;  /* 0xfffffff4005c0947 */ /* 0x000fea000383ffff */
[----:B------:R-:W-:Y:S05]  /*1460*/  EXIT ;  /* 0x000000000000794d */ /* 0x000fea0003800000 */
.L_x_15:
        /* <DEDUP_REMOVED lines=9> */
.L_x_27:


//--------------------- .text._Z12conv2dkernelPKdS0_Pdiiiiiiii --------------------------
	.section	.text._Z12conv2dkernelPKdS0_Pdiiiiiiii,"ax",@progbits
	.align	128
        .global         _Z12conv2dkernelPKdS0_Pdiiiiiiii
        .type           _Z12conv2dkernelPKdS0_Pdiiiiiiii,@function
        .size           _Z12conv2dkernelPKdS0_Pdiiiiiiii,(.L_x_28 - _Z12conv2dkernelPKdS0_Pdiiiiiiii)
        .other          _Z12conv2dkernelPKdS0_Pdiiiiiiii,@"STO_CUDA_ENTRY STV_DEFAULT"
_Z12conv2dkernelPKdS0_Pdiiiiiiii:
.text._Z12conv2dkernelPKdS0_Pdiiiiiiii:
        /* <DEDUP_REMOVED lines=13> */
[-C--:B------:R-:W-:Y:S01]  /*00d0*/  IMAD R11, R4, R5.reuse, RZ ;  /* 0x00000005040b7224 */ /* 0x080fe200078e02ff */
[----:B------:R-:W-:Y:S01]  /*00e0*/  IABS R8, R5 ;  /* 0x0000000500087213 */ /* 0x000fe20000000000 */
[----:B------:R-:W0:Y:S01]  /*00f0*/  LDCU UR4, c[0x0][0x3a4] ;  /* 0x00007480ff0477ac */ /* 0x000e220008000800 */
[----:B------:R-:W-:Y:S02]  /*0100*/  IABS R14, R4 ;  /* 0x00000004000e7213 */ /* 0x000fe40000000000 */
[----:B------:R-:W-:Y:S02]  /*0110*/  CS2R R20, SRZ ;  /* 0x0000000000147805 */ /* 0x000fe4000001ff00 */
[----:B------:R-:W-:Y:S01]  /*0120*/  IABS R2, R11 ;  /* 0x0000000b00027213 */ /* 0x000fe20000000000 */
[----:B------:R-:W1:Y:S01]  /*0130*/  I2F.RP R3, R8 ;  /* 0x0000000800037306 */ /* 0x000e620000209400 */
[----:B------:R-:W-:Y:S01]  /*0140*/  IABS R12, R10 ;  /* 0x0000000a000c7213 */ /* 0x000fe20000000000 */
[----:B------:R-:W2:Y:S06]  /*0150*/  LDCU.64 UR10, c[0x0][0x358] ;  /* 0x00006b00ff0a77ac */ /* 0x000eac0008000a00 */
[----:B------:R-:W3:Y:S01]  /*0160*/  I2F.RP R9, R2 ;  /* 0x0000000200097306 */ /* 0x000ee20000209400 */
[----:B0-----:R-:W-:-:S07]  /*0170*/  UISETP.GE.AND UP0, UPT, UR4, 0x1, UPT ;  /* 0x000000010400788c */ /* 0x001fce000bf06270 */
[----:B-1----:R-:W0:Y:S08]  /*0180*/  MUFU.RCP R3, R3 ;  /* 0x0000000300037308 */ /* 0x002e300000001000 */
[----:B---3--:R-:W1:Y:S08]  /*0190*/  MUFU.RCP R9, R9 ;  /* 0x0000000900097308 */ /* 0x008e700000001000 */
[----:B------:R-:W-:Y:S01]  /*01a0*/  I2F.RP R18, R14 ;  /* 0x0000000e00127306 */ /* 0x000fe20000209400 */
[----:B0-----:R-:W-:-:S07]  /*01b0*/  VIADD R16, R3, 0xffffffe ;  /* 0x0ffffffe03107836 */ /* 0x001fce0000000000 */
[----:B------:R0:W3:Y:S01]  /*01c0*/  F2I.FTZ.U32.TRUNC.NTZ R17, R16 ;  /* 0x0000001000117305 */ /* 0x0000e2000021f000 */
[----:B-1----:R-:W-:Y:S01]  /*01d0*/  VIADD R6, R9, 0xffffffe ;  /* 0x0ffffffe09067836 */ /* 0x002fe20000000000 */
[----:B------:R-:W-:-:S06]  /*01e0*/  IABS R9, R0 ;  /* 0x0000000000097213 */ /* 0x000fcc0000000000 */
[----:B------:R1:W4:Y:S01]  /*01f0*/  F2I.FTZ.U32.TRUNC.NTZ R7, R6 ;  /* 0x0000000600077305 */ /* 0x000322000021f000 */
[----:B0-----:R-:W-:Y:S01]  /*0200*/  IMAD.MOV.U32 R16, RZ, RZ, RZ ;  /* 0x000000ffff107224 */ /* 0x001fe200078e00ff */
[----:B---3--:R-:W-:-:S06]  /*0210*/  IADD3 R13, PT, PT, RZ, -R17, RZ ;  /* 0x80000011ff0d7210 */ /* 0x008fcc0007ffe0ff */
[----:B------:R-:W0:Y:S01]  /*0220*/  I2F.RP R19, R12 ;  /* 0x0000000c00137306 */ /* 0x000e220000209400 */
[----:B-1----:R-:W-:Y:S02]  /*0230*/  IMAD.MOV.U32 R6, RZ, RZ, RZ ;  /* 0x000000ffff067224 */ /* 0x002fe400078e00ff */
[----:B------:R-:W-:Y:S02]  /*0240*/  IMAD R3, R13, R8, RZ ;  /* 0x000000080d037224 */ /* 0x000fe400078e02ff */
[----:B----4-:R-:W-:-:S03]  /*0250*/  IMAD.MOV R15, RZ, RZ, -R7 ;  /* 0x000000ffff0f7224 */ /* 0x010fc600078e0a07 */
[----:B------:R-:W-:Y:S01]  /*0260*/  MUFU.RCP R18, R18 ;  /* 0x0000001200127308 */ /* 0x000fe20000001000 */
[----:B------:R-:W-:Y:S01]  /*0270*/  IMAD.HI.U32 R16, R17, R3, R16 ;  /* 0x0000000311107227 */ /* 0x000fe200078e0010 */
[----:B------:R-:W-:-:S05]  /*0280*/  MOV R13, R15 ;  /* 0x0000000f000d7202 */ /* 0x000fca0000000f00 */
[----:B------:R-:W-:Y:S01]  /*0290*/  IMAD.HI.U32 R15, R16, R9, RZ ;  /* 0x00000009100f7227 */ /* 0x000fe200078e00ff */
[----:B0-----:R-:W0:Y:S03]  /*02a0*/  MUFU.RCP R19, R19 ;  /* 0x0000001300137308 */ /* 0x001e260000001000 */
[----:B------:R-:W-:Y:S01]  /*02b0*/  IMAD R3, R13, R2, RZ ;  /* 0x000000020d037224 */ /* 0x000fe200078e02ff */
[----:B------:R-:W-:-:S03]  /*02c0*/  IABS R13, R11 ;  /* 0x0000000b000d7213 */ /* 0x000fc60000000000 */
[----:B------:R-:W-:-:S04]  /*02d0*/  IMAD.HI.U32 R6, R7, R3, R6 ;  /* 0x0000000307067227 */ /* 0x000fc800078e0006 */
[----:B------:R-:W-:Y:S01]  /*02e0*/  IMAD.MOV R17, RZ, RZ, -R13 ;  /* 0x000000ffff117224 */ /* 0x000fe200078e0a0d */
[----:B------:R-:W-:Y:S01]  /*02f0*/  IADD3 R13, PT, PT, -R15, RZ, RZ ;  /* 0x000000ff0f0d7210 */ /* 0x000fe20007ffe1ff */
[----:B------:R-:W-:Y:S01]  /*0300*/  IMAD.HI.U32 R16, R6, R9, RZ ;  /* 0x0000000906107227 */ /* 0x000fe200078e00ff */
[----:B------:R-:W-:-:S03]  /*0310*/  LOP3.LUT R6, R0, R11, RZ, 0x3c, !PT ;  /* 0x0000000b00067212 */ /* 0x000fc600078e3cff */
[--C-:B------:R-:W-:Y:S01]  /*0320*/  IMAD R13, R8, R13, R9.reuse ;  /* 0x0000000d080d7224 */ /* 0x100fe200078e0209 */
[----:B0-----:R-:W-:Y:S01]  /*0330*/  IADD3 R7, PT, PT, R19, 0xffffffe, RZ ;  /* 0x0ffffffe13077810 */ /* 0x001fe20007ffe0ff */
[----:B------:R-:W-:Y:S01]  /*0340*/  IMAD R17, R16, R17, R9 ;  /* 0x0000001110117224 */ /* 0x000fe200078e0209 */
[----:B------:R-:W-:Y:S01]  /*0350*/  ISETP.GE.AND P1, PT, R6, RZ, PT ;  /* 0x000000ff0600720c */ /* 0x000fe20003f26270 */
[----:B------:R-:W-:Y:S01]  /*0360*/  VIADD R3, R18, 0xffffffe ;  /* 0x0ffffffe12037836 */ /* 0x000fe20000000000 */
[----:B------:R-:W-:Y:S01]  /*0370*/  ISETP.GT.U32.AND P0, PT, R8, R13, PT ;  /* 0x0000000d0800720c */ /* 0x000fe20003f04070 */
[----:B------:R-:W-:Y:S01]  /*0380*/  HFMA2 R6, -RZ, RZ, 0, 0 ;  /* 0x00000000ff067431 */ /* 0x000fe200000001ff */
[----:B------:R-:W-:Y:S01]  /*0390*/  ISETP.GT.U32.AND P5, PT, R2, R17, PT ;  /* 0x000000110200720c */ /* 0x000fe20003fa4070 */
[----:B------:R-:W0:Y:S08]  /*03a0*/  F2I.FTZ.U32.TRUNC.NTZ R7, R7 ;  /* 0x0000000700077305 */ /* 0x000e30000021f000 */
[----:B------:R-:W1:Y:S02]  /*03b0*/  F2I.FTZ.U32.TRUNC.NTZ R3, R3 ;  /* 0x0000000300037305 */ /* 0x000e64000021f000 */
[----:B------:R-:W-:-:S02]  /*03c0*/  @!P0 IMAD.IADD R13, R13, 0x1, -R8 ;  /* 0x000000010d0d8824 */ /* 0x000fc400078e0a08 */
[----:B------:R-:W-:Y:S01]  /*03d0*/  @!P5 IMAD.IADD R17, R17, 0x1, -R2 ;  /* 0x000000011111d824 */ /* 0x000fe200078e0a02 */
[----:B------:R-:W-:Y:S01]  /*03e0*/  @!P5 IADD3 R16, PT, PT, R16, 0x1, RZ ;  /* 0x000000011010d810 */ /* 0x000fe20007ffe0ff */
[----:B------:R-:W-:Y:S01]  /*03f0*/  @!P0 VIADD R15, R15, 0x1 ;  /* 0x000000010f0f8836 */ /* 0x000fe20000000000 */
[----:B------:R-:W-:Y:S01]  /*0400*/  ISETP.GE.U32.AND P4, PT, R13, R8, PT ;  /* 0x000000080d00720c */ /* 0x000fe20003f86070 */
[----:B0-----:R-:W-:Y:S01]  /*0410*/  IMAD.MOV R19, RZ, RZ, -R7 ;  /* 0x000000ffff137224 */ /* 0x001fe200078e0a07 */
[----:B------:R-:W-:Y:S02]  /*0420*/  ISETP.GE.U32.AND P3, PT, R17, R2, PT ;  /* 0x000000021100720c */ /* 0x000fe40003f66070 */
[----:B------:R-:W-:Y:S02]  /*0430*/  LOP3.LUT R2, R0, R5, RZ, 0x3c, !PT ;  /* 0x0000000500027212 */ /* 0x000fe400078e3cff */
[----:B------:R-:W-:Y:S02]  /*0440*/  ISETP.NE.AND P5, PT, R11, RZ, PT ;  /* 0x000000ff0b00720c */ /* 0x000fe40003fa5270 */
[----:B------:R-:W-:Y:S01]  /*0450*/  ISETP.GE.AND P2, PT, R2, RZ, PT ;  /* 0x000000ff0200720c */ /* 0x000fe20003f46270 */
[----:B-1----:R-:W-:Y:S01]  /*0460*/  IMAD.MOV R17, RZ, RZ, -R3 ;  /* 0x000000ffff117224 */ /* 0x002fe200078e0a03 */
[----:B------:R-:W-:-:S03]  /*0470*/  ISETP.NE.AND P0, PT, R5, RZ, PT ;  /* 0x000000ff0500720c */ /* 0x000fc60003f05270 */
[----:B------:R-:W-:Y:S01]  /*0480*/  @P4 VIADD R15, R15, 0x1 ;  /* 0x000000010f0f4836 */ /* 0x000fe20000000000 */
[----:B------:R-:W-:Y:S01]  /*0490*/  ISETP.NE.AND P4, PT, R4, RZ, PT ;  /* 0x000000ff0400720c */ /* 0x000fe20003f85270 */
[----:B------:R-:W-:Y:S01]  /*04a0*/  IMAD R17, R17, R14, RZ ;  /* 0x0000000e11117224 */ /* 0x000fe200078e02ff */
[----:B------:R-:W-:Y:S01]  /*04b0*/  @P3 IADD3 R16, PT, PT, R16, 0x1, RZ ;  /* 0x0000000110103810 */ /* 0x000fe20007ffe0ff */
[----:B------:R-:W-:Y:S01]  /*04c0*/  IMAD.MOV.U32 R2, RZ, RZ, R15 ;  /* 0x000000ffff027224 */ /* 0x000fe200078e000f */
[----:B------:R-:W-:-:S03]  /*04d0*/  LOP3.LUT R15, RZ, R5, RZ, 0x33, !PT ;  /* 0x00000005ff0f7212 */ /* 0x000fc600078e33ff */
[----:B------:R-:W-:Y:S01]  /*04e0*/  @!P1 IMAD.MOV R16, RZ, RZ, -R16 ;  /* 0x000000ffff109224 */ /* 0x000fe200078e0a10 */
[----:B------:R-:W-:Y:S02]  /*04f0*/  @!P2 IADD3 R2, PT, PT, -R2, RZ, RZ ;  /* 0x000000ff0202a210 */ /* 0x000fe40007ffe1ff */
[----:B------:R-:W-:Y:S01]  /*0500*/  @!P5 LOP3.LUT R16, RZ, R11, RZ, 0x33, !PT ;  /* 0x0000000bff10d212 */ /* 0x000fe200078e33ff */
[----:B------:R-:W-:Y:S01]  /*0510*/  IMAD R11, R11, R10, RZ ;  /* 0x0000000a0b0b7224 */ /* 0x000fe200078e02ff */
[----:B------:R-:W-:Y:S01]  /*0520*/  SEL R5, R15, R2, !P0 ;  /* 0x000000020f057207 */ /* 0x000fe20004000000 */
[----:B------:R-:W-:Y:S01]  /*0530*/  IMAD.MOV.U32 R2, RZ, RZ, RZ ;  /* 0x000000ffff027224 */ /* 0x000fe200078e00ff */
[----:B------:R-:W-:Y:S02]  /*0540*/  IABS R18, R16 ;  /* 0x0000001000127213 */ /* 0x000fe40000000000 */
[----:B------:R-:W-:Y:S01]  /*0550*/  ISETP.GE.AND P3, PT, R16, RZ, PT ;  /* 0x000000ff1000720c */ /* 0x000fe20003f66270 */
[----:B------:R-:W-:Y:S01]  /*0560*/  IMAD.HI.U32 R2, R3, R17, R2 ;  /* 0x0000001103027227 */ /* 0x000fe200078e0002 */
[----:B------:R-:W-:-:S03]  /*0570*/  IABS R3, R5 ;  /* 0x0000000500037213 */ /* 0x000fc60000000000 */
[----:B------:R-:W-:Y:S02]  /*0580*/  IMAD R17, R19, R12, RZ ;  /* 0x0000000c13117224 */ /* 0x000fe400078e02ff */
[----:B------:R-:W-:-:S04]  /*0590*/  IMAD.HI.U32 R2, R2, R3, RZ ;  /* 0x0000000302027227 */ /* 0x000fc800078e00ff */
[----:B------:R-:W-:-:S04]  /*05a0*/  IMAD.HI.U32 R6, R7, R17, R6 ;  /* 0x0000001107067227 */ /* 0x000fc800078e0006 */
[----:B------:R-:W-:Y:S02]  /*05b0*/  IMAD.MOV.U32 R7, RZ, RZ, R18 ;  /* 0x000000ffff077224 */ /* 0x000fe400078e0012 */
[----:B------:R-:W-:Y:S02]  /*05c0*/  IMAD.MOV R2, RZ, RZ, -R2 ;  /* 0x000000ffff027224 */ /* 0x000fe400078e0a02 */
[----:B------:R-:W-:-:S04]  /*05d0*/  IMAD.HI.U32 R6, R6, R7, RZ ;  /* 0x0000000706067227 */ /* 0x000fc800078e00ff */
[----:B------:R-:W-:Y:S01]  /*05e0*/  IMAD R2, R14, R2, R3 ;  /* 0x000000020e027224 */ /* 0x000fe200078e0203 */
[----:B------:R-:W-:-:S04]  /*05f0*/  IADD3 R6, PT, PT, -R6, RZ, RZ ;  /* 0x000000ff06067210 */ /* 0x000fc80007ffe1ff */
[----:B------:R-:W-:Y:S01]  /*0600*/  ISETP.GT.U32.AND P1, PT, R14, R2, PT ;  /* 0x000000020e00720c */ /* 0x000fe20003f24070 */
[----:B------:R-:W-:-:S05]  /*0610*/  IMAD R3, R12, R6, R7 ;  /* 0x000000060c037224 */ /* 0x000fca00078e0207 */
[----:B------:R-:W-:-:S07]  /*0620*/  ISETP.GT.U32.AND P2, PT, R12, R3, PT ;  /* 0x000000030c00720c */ /* 0x000fce0003f44070 */
[----:B------:R-:W-:-:S05]  /*0630*/  @!P1 IMAD.IADD R2, R2, 0x1, -R14 ;  /* 0x0000000102029824 */ /* 0x000fca00078e0a0e */
[----:B------:R-:W-:Y:S01]  /*0640*/  ISETP.GT.U32.AND P5, PT, R14, R2, PT ;  /* 0x000000020e00720c */ /* 0x000fe20003fa4070 */
[----:B------:R-:W-:Y:S01]  /*0650*/  @!P2 IMAD.IADD R3, R3, 0x1, -R12 ;  /* 0x000000010303a824 */ /* 0x000fe200078e0a0c */
[----:B------:R-:W-:-:S04]  /*0660*/  ISETP.GE.AND P2, PT, R5, RZ, PT ;  /* 0x000000ff0500720c */ /* 0x000fc80003f46270 */
[----:B------:R-:W-:-:S07]  /*0670*/  ISETP.GT.U32.AND P1, PT, R12, R3, PT ;  /* 0x000000030c00720c */ /* 0x000fce0003f24070 */
[----:B------:R-:W-:Y:S02]  /*0680*/  @!P5 IADD3 R2, PT, PT, R2, -R14, RZ ;  /* 0x8000000e0202d210 */ /* 0x000fe40007ffe0ff */
[----:B------:R-:W-:-:S03]  /*0690*/  ISETP.NE.AND P5, PT, R10, RZ, PT ;  /* 0x000000ff0a00720c */ /* 0x000fc60003fa5270 */
[----:B------:R-:W-:Y:S01]  /*06a0*/  @!P2 IMAD.MOV R2, RZ, RZ, -R2 ;  /* 0x000000ffff02a224 */ /* 0x000fe200078e0a02 */
[----:B------:R-:W-:Y:S01]  /*06b0*/  @!P4 LOP3.LUT R2, RZ, R4, RZ, 0x33, !PT ;  /* 0x00000004ff02c212 */ /* 0x000fe200078e33ff */
[----:B------:R-:W-:-:S05]  /*06c0*/  @!P1 IMAD.IADD R3, R3, 0x1, -R12 ;  /* 0x0000000103039824 */ /* 0x000fca00078e0a0c */
[----:B------:R-:W-:-:S03]  /*06d0*/  @!P3 IADD3 R3, PT, PT, -R3, RZ, RZ ;  /* 0x000000ff0303b210 */ /* 0x000fc60007ffe1ff */
[----:B------:R-:W-:Y:S01]  /*06e0*/  @!P5 LOP3.LUT R3, RZ, R10, RZ, 0x33, !PT ;  /* 0x0000000aff03d212 */ /* 0x000fe200078e33ff */
[----:B--2---:R-:W-:Y:S06]  /*06f0*/  BRA.U !UP0, `(.L_x_16) ;  /* 0x0000000d083c7547 */ /* 0x004fec000b800000 */
[----:B------:R-:W0:Y:S02]  /*0700*/  LDC R4, c[0x0][0x3b4] ;  /* 0x0000ed00ff047b82 */ /* 0x000e240000000800 */
[----:B0-----:R-:W-:-:S13]  /*0710*/  ISETP.GE.AND P1, PT, R4, 0x1, PT ;  /* 0x000000010400780c */ /* 0x001fda0003f26270 */
[----:B------:R-:W-:Y:S05]  /*0720*/  @!P1 BRA `(.L_x_16) ;  /* 0x0000000c00309947 */ /* 0x000fea0003800000 */
[-C--:B------:R-:W-:Y:S01]  /*0730*/  IABS R12, R11.reuse ;  /* 0x0000000b000c7213 */ /* 0x080fe20000000000 */
[----:B------:R-:W0:Y:S01]  /*0740*/  LDCU.128 UR4, c[0x0][0x380] ;  /* 0x00007000ff0477ac */ /* 0x000e220008000c00 */
[----:B------:R-:W-:Y:S02]  /*0750*/  IABS R14, R11 ;  /* 0x0000000b000e7213 */ /* 0x000fe40000000000 */
[----:B------:R-:W-:Y:S01]  /*0760*/  CS2R R20, SRZ ;  /* 0x0000000000147805 */ /* 0x000fe2000001ff00 */
[----:B------:R-:W1:Y:S01]  /*0770*/  I2F.RP R5, R12 ;  /* 0x0000000c00057306 */ /* 0x000e620000209400 */
[----:B------:R-:W-:Y:S01]  /*0780*/  ISETP.GE.AND P3, PT, R0, RZ, PT ;  /* 0x000000ff0000720c */ /* 0x000fe20003f66270 */
[----:B------:R-:W-:Y:S01]  /*0790*/  IMAD.MOV R14, RZ, RZ, -R14 ;  /* 0x000000ffff0e7224 */ /* 0x000fe200078e0a0e */
[----:B------:R-:W-:Y:S01]  /*07a0*/  ISETP.GT.U32.AND P5, PT, R8, R13, PT ;  /* 0x0000000d0800720c */ /* 0x000fe20003fa4070 */
[----:B------:R-:W-:-:S04]  /*07b0*/  IMAD.IADD R8, R13, 0x1, -R8 ;  /* 0x000000010d087824 */ /* 0x000fc800078e0a08 */
[----:B-1----:R-:W1:Y:S01]  /*07c0*/  MUFU.RCP R5, R5 ;  /* 0x0000000500057308 */ /* 0x002e620000001000 */
[----:B0-----:R-:W-:Y:S02]  /*07d0*/  UIADD3 UR8, UP0, UPT, UR4, 0x40, URZ ;  /* 0x0000004004087890 */ /* 0x001fe4000ff1e0ff */
[----:B------:R-:W-:Y:S02]  /*07e0*/  UIADD3 UR6, UP1, UPT, UR6, 0x40, URZ ;  /* 0x0000004006067890 */ /* 0x000fe4000ff3e0ff */
[----:B------:R-:W-:Y:S02]  /*07f0*/  UIADD3.X UR9, UPT, UPT, URZ, UR5, URZ, UP0, !UPT ;  /* 0x00000005ff097290 */ /* 0x000fe400087fe4ff */
[----:B------:R-:W-:Y:S01]  /*0800*/  UIADD3.X UR7, UPT, UPT, URZ, UR7, URZ, UP1, !UPT ;  /* 0x00000007ff077290 */ /* 0x000fe20008ffe4ff */
[----:B------:R-:W-:Y:S01]  /*0810*/  UMOV UR4, URZ ;  /* 0x000000ff00047c82 */ /* 0x000fe20008000000 */
[----:B-1----:R-:W-:-:S04]  /*0820*/  VIADD R6, R5, 0xffffffe ;  /* 0x0ffffffe05067836 */ /* 0x002fc80000000000 */
[----:B------:R0:W1:Y:S02]  /*0830*/  F2I.FTZ.U32.TRUNC.NTZ R7, R6 ;  /* 0x0000000600077305 */ /* 0x000064000021f000 */
[----:B0-----:R-:W-:Y:S01]  /*0840*/  MOV R6, RZ ;  /* 0x000000ff00067202 */ /* 0x001fe20000000f00 */
[----:B-1----:R-:W-:-:S04]  /*0850*/  IMAD.MOV R17, RZ, RZ, -R7 ;  /* 0x000000ffff117224 */ /* 0x002fc800078e0a07 */
[----:B------:R-:W-:-:S04]  /*0860*/  IMAD R17, R17, R12, RZ ;  /* 0x0000000c11117224 */ /* 0x000fc800078e02ff */
[----:B------:R-:W-:Y:S01]  /*0870*/  IMAD.HI.U32 R10, R7, R17, R6 ;  /* 0x00000011070a7227 */ /* 0x000fe200078e0006 */
[----:B------:R-:W-:Y:S02]  /*0880*/  LOP3.LUT R6, R0, R11, RZ, 0x3c, !PT ;  /* 0x0000000b00067212 */ /* 0x000fe400078e3cff */
[----:B------:R-:W-:Y:S02]  /*0890*/  LOP3.LUT R7, R4, 0x7, RZ, 0xc0, !PT ;  /* 0x0000000704077812 */ /* 0x000fe400078ec0ff */
[----:B------:R-:W-:Y:S01]  /*08a0*/  ISETP.GE.AND P2, PT, R6, RZ, PT ;  /* 0x000000ff0600720c */ /* 0x000fe20003f46270 */
[----:B------:R-:W-:Y:S01]  /*08b0*/  IMAD.HI.U32 R5, R10, R9, RZ ;  /* 0x000000090a057227 */ /* 0x000fe200078e00ff */
[----:B------:R-:W-:Y:S02]  /*08c0*/  SEL R6, R8, R13, !P5 ;  /* 0x0000000d08067207 */ /* 0x000fe40006800000 */
[----:B------:R-:W-:Y:S01]  /*08d0*/  LOP3.LUT R8, R4, 0x3, RZ, 0xc0, !PT ;  /* 0x0000000304087812 */ /* 0x000fe200078ec0ff */
[----:B------:R-:W-:Y:S01]  /*08e0*/  IMAD R9, R5, R14, R9 ;  /* 0x0000000e05097224 */ /* 0x000fe200078e0209 */
[----:B------:R-:W-:-:S04]  /*08f0*/  @!P3 IADD3 R6, PT, PT, -R6, RZ, RZ ;  /* 0x000000ff0606b210 */ /* 0x000fc80007ffe1ff */
[----:B------:R-:W-:Y:S02]  /*0900*/  ISETP.GT.U32.AND P4, PT, R12, R9, PT ;  /* 0x000000090c00720c */ /* 0x000fe40003f84070 */
[----:B------:R-:W-:-:S11]  /*0910*/  SEL R6, R15, R6, !P0 ;  /* 0x000000060f067207 */ /* 0x000fd60004000000 */
[----:B------:R-:W-:Y:S01]  /*0920*/  @!P4 IMAD.IADD R9, R9, 0x1, -R12 ;  /* 0x000000010909c824 */ /* 0x000fe200078e0a0c */
[----:B------:R-:W-:Y:S02]  /*0930*/  @!P4 IADD3 R5, PT, PT, R5, 0x1, RZ ;  /* 0x000000010505c810 */ /* 0x000fe40007ffe0ff */
[----:B------:R-:W-:Y:S02]  /*0940*/  ISETP.NE.AND P4, PT, R11, RZ, PT ;  /* 0x000000ff0b00720c */ /* 0x000fe40003f85270 */
[----:B------:R-:W-:Y:S02]  /*0950*/  ISETP.GE.U32.AND P1, PT, R9, R12, PT ;  /* 0x0000000c0900720c */ /* 0x000fe40003f26070 */
[----:B------:R-:W-:-:S11]  /*0960*/  LOP3.LUT R9, R4, 0xf, RZ, 0xc0, !PT ;  /* 0x0000000f04097812 */ /* 0x000fd600078ec0ff */
[----:B------:R-:W-:-:S04]  /*0970*/  @P1 VIADD R5, R5, 0x1 ;  /* 0x0000000105051836 */ /* 0x000fc80000000000 */
[----:B------:R-:W-:Y:S01]  /*0980*/  @!P2 IMAD.MOV R5, RZ, RZ, -R5 ;  /* 0x000000ffff05a224 */ /* 0x000fe200078e0a05 */
[----:B------:R-:W-:-:S07]  /*0990*/  @!P4 LOP3.LUT R5, RZ, R11, RZ, 0x33, !PT ;  /* 0x0000000bff05c212 */ /* 0x000fce00078e33ff */
.L_x_23:
[----:B------:R-:W0:Y:S01]  /*09a0*/  LDC R4, c[0x0][0x3a4] ;  /* 0x0000e900ff047b82 */ /* 0x000e220000000800 */
[----:B------:R-:W1:Y:S01]  /*09b0*/  LDCU UR5, c[0x0][0x39c] ;  /* 0x00007380ff0577ac */ /* 0x000e620008000800 */
[-C--:B0-----:R-:W-:Y:S02]  /*09c0*/  IMAD R23, R5, R4.reuse, UR4 ;  /* 0x0000000405177e24 */ /* 0x081fe4000f8e0204 */
[----:B------:R-:W-:Y:S01]  /*09d0*/  IMAD R22, R3, R4, UR4 ;  /* 0x0000000403167e24 */ /* 0x000fe2000f8e0204 */
[----:B------:R-:W-:Y:S01]  /*09e0*/  UIADD3 UR4, UPT, UPT, UR4, 0x1, URZ ;  /* 0x0000000104047890 */ /* 0x000fe2000fffe0ff */
[----:B-1----:R-:W-:Y:S01]  /*09f0*/  IMAD R23, R23, UR5, R2 ;  /* 0x0000000517177c24 */ /* 0x002fe2000f8e0202 */
[----:B------:R-:W-:-:S04]  /*0a00*/  UMOV UR5, URZ ;  /* 0x000000ff00057c82 */ /* 0x000fc80008000000 */
[----:B------:R-:W-:-:S13]  /*0a10*/  ISETP.NE.AND P1, PT, R4, UR4, PT ;  /* 0x0000000404007c0c */ /* 0x000fda000bf25270 */
.L_x_22:
[----:B------:R-:W0:Y:S01]  /*0a20*/  LDC R26, c[0x0][0x3b4] ;  /* 0x0000ed00ff1a7b82 */ /* 0x000e220000000800 */
[----:B------:R-:W1:Y:S01]  /*0a30*/  LDCU UR12, c[0x0][0x3a0] ;  /* 0x00007400ff0c77ac */ /* 0x000e620008000800 */
[----:B------:R-:W-:Y:S02]  /*0a40*/  VIADD R11, R23, UR5 ;  /* 0x00000005170b7c36 */ /* 0x000fe40008000000 */
[----:B------:R-:W-:Y:S02]  /*0a50*/  HFMA2 R4, -RZ, RZ, 0, 0 ;  /* 0x00000000ff047431 */ /* 0x000fe400000001ff */
[----:B-1----:R-:W-:Y:S01]  /*0a60*/  IMAD R24, R11, UR12, R6 ;  /* 0x0000000c0b187c24 */ /* 0x002fe2000f8e0206 */
[----:B0-----:R-:W-:Y:S01]  /*0a70*/  ISETP.GE.U32.AND P2, PT, R26, 0x10, PT ;  /* 0x000000101a00780c */ /* 0x001fe20003f46070 */
[----:B------:R-:W-:Y:S01]  /*0a80*/  IMAD R25, R22, R26, UR5 ;  /* 0x0000000516197e24 */ /* 0x000fe2000f8e021a */
[----:B------:R-:W-:-:S03]  /*0a90*/  UIADD3 UR5, UPT, UPT, UR5, 0x1, URZ ;  /* 0x0000000105057890 */ /* 0x000fc6000fffe0ff */
[----:B------:R-:W-:-:S03]  /*0aa0*/  IMAD R25, R25, R26, RZ ;  /* 0x0000001a19197224 */ /* 0x000fc600078e02ff */
[----:B------:R-:W-:-:S05]  /*0ab0*/  ISETP.NE.AND P0, PT, R26, UR5, PT ;  /* 0x000000051a007c0c */ /* 0x000fca000bf05270 */
[----:B------:R-:W-:Y:S08]  /*0ac0*/  @!P2 BRA `(.L_x_17) ;  /* 0x000000040000a947 */ /* 0x000ff00003800000 */
[----:B------:R-:W-:Y:S01]  /*0ad0*/  LOP3.LUT R26, R26, 0x7ffffff0, RZ, 0xc0, !PT ;  /* 0x7ffffff01a1a7812 */ /* 0x000fe200078ec0ff */
[----:B------:R-:W-:Y:S02]  /*0ae0*/  IMAD.MOV.U32 R28, RZ, RZ, R25 ;  /* 0x000000ffff1c7224 */ /* 0x000fe400078e0019 */
[----:B------:R-:W-:Y:S01]  /*0af0*/  IMAD.MOV.U32 R4, RZ, RZ, R24 ;  /* 0x000000ffff047224 */ /* 0x000fe200078e0018 */
[----:B------:R-:W-:-:S07]  /*0b00*/  IADD3 R27, PT, PT, -R26, RZ, RZ ;  /* 0x000000ff1a1b7210 */ /* 0x000fce0007ffe1ff */
.L_x_18:
[----:B------:R-:W-:Y:S01]  /*0b10*/  MOV R18, UR6 ;  /* 0x0000000600127c02 */ /* 0x000fe20008000f00 */
[----:B------:R-:W-:Y:S02]  /*0b20*/  IMAD.U32 R10, RZ, RZ, UR8 ;  /* 0x00000008ff0a7e24 */ /* 0x000fe4000f8e00ff */
[----:B------:R-:W-:Y:S02]  /*0b30*/  IMAD.U32 R11, RZ, RZ, UR9 ;  /* 0x00000009ff0b7e24 */ /* 0x000fe4000f8e00ff */
[----:B------:R-:W-:Y:S02]  /*0b40*/  IMAD.U32 R19, RZ, RZ, UR7 ;  /* 0x00000007ff137e24 */ /* 0x000fe4000f8e00ff */
[----:B------:R-:W-:-:S04]  /*0b50*/  IMAD.WIDE R10, R4, 0x8, R10 ;  /* 0x00000008040a7825 */ /* 0x000fc800078e020a */
[----:B------:R-:W-:Y:S01]  /*0b60*/  IMAD.WIDE R18, R28, 0x8, R18 ;  /* 0x000000081c127825 */ /* 0x000fe200078e0212 */
[----:B------:R-:W2:Y:S04]  /*0b70*/  LDG.E.64 R12, desc[UR10][R10.64+-0x40] ;  /* 0xffffc00a0a0c7981 */ /* 0x000ea8000c1e1b00 */
[----:B------:R-:W2:Y:S04]  /*0b80*/  LDG.E.64 R14, desc[UR10][R18.64+-0x40] ;  /* 0xffffc00a120e7981 */ /* 0x000ea8000c1e1b00 */
[----:B------:R-:W3:Y:S01]  /*0b90*/  LDG.E.64 R16, desc[UR10][R18.64+-0x38] ;  /* 0xffffc80a12107981 */ /* 0x000ee2000c1e1b00 */
[----:B--2---:R-:W-:-:S03]  /*0ba0*/  DFMA R14, R12, R14, R20 ;  /* 0x0000000e0c0e722b */ /* 0x004fc60000000014 */
[----:B------:R-:W3:Y:S04]  /*0bb0*/  LDG.E.64 R12, desc[UR10][R10.64+-0x38] ;  /* 0xffffc80a0a0c7981 */ /* 0x000ee8000c1e1b00 */
[----:B------:R-:W2:Y:S01]  /*0bc0*/  LDG.E.64 R20, desc[UR10][R18.64+0x38] ;  /* 0x0000380a12147981 */ /* 0x000ea2000c1e1b00 */
[----:B---3--:R-:W-:-:S03]  /*0bd0*/  DFMA R16, R12, R16, R14 ;  /* 0x000000100c10722b */ /* 0x008fc6000000000e */
[----:B------:R-:W3:Y:S04]  /*0be0*/  LDG.E.64 R12, desc[UR10][R10.64+-0x30] ;  /* 0xffffd00a0a0c7981 */ /* 0x000ee8000c1e1b00 */
[----:B------:R-:W3:Y:S02]  /*0bf0*/  LDG.E.64 R14, desc[UR10][R18.64+-0x30] ;  /* 0xffffd00a120e7981 */ /* 0x000ee4000c1e1b00 */
[----:B---3--:R-:W-:Y:S02]  /*0c00*/  DFMA R14, R12, R14, R16 ;  /* 0x0000000e0c0e722b */ /* 0x008fe40000000010 */
[----:B------:R-:W3:Y:S04]  /*0c10*/  LDG.E.64 R12, desc[UR10][R10.64+-0x28] ;  /* 0xffffd80a0a0c7981 */ /* 0x000ee8000c1e1b00 */
[----:B------:R-:W3:Y:S02]  /*0c20*/  LDG.E.64 R16, desc[UR10][R18.64+-0x28] ;  /* 0xffffd80a12107981 */ /* 0x000ee4000c1e1b00 */
[----:B---3--:R-:W-:-:S02]  /*0c30*/  DFMA R16, R12, R16, R14 ;  /* 0x000000100c10722b */ /* 0x008fc4000000000e */
        /* <DEDUP_REMOVED lines=28> */
[----:B------:R-:W3:Y:S01]  /*0e00*/  LDG.E.64 R16, desc[UR10][R18.64+0x28] ;  /* 0x0000280a12107981 */ /* 0x000ee2000c1e1b00 */
[----:B------:R-:W-:Y:S01]  /*0e10*/  VIADD R27, R27, 0x10 ;  /* 0x000000101b1b7836 */ /* 0x000fe20000000000 */
[----:B---3--:R-:W-:-:S02]  /*0e20*/  DFMA R16, R12, R16, R14 ;  /* 0x000000100c10722b */ /* 0x008fc4000000000e */
[----:B------:R-:W3:Y:S04]  /*0e30*/  LDG.E.64 R12, desc[UR10][R10.64+0x30] ;  /* 0x0000300a0a0c7981 */ /* 0x000ee8000c1e1b00 */
[----:B------:R-:W3:Y:S04]  /*0e40*/  LDG.E.64 R14, desc[UR10][R18.64+0x30] ;  /* 0x0000300a120e7981 */ /* 0x000ee8000c1e1b00 */
[----:B------:R-:W2:Y:S01]  /*0e50*/  LDG.E.64 R10, desc[UR10][R10.64+0x38] ;  /* 0x0000380a0a0a7981 */ /* 0x000ea2000c1e1b00 */
[----:B------:R-:W-:Y:S01]  /*0e60*/  ISETP.NE.AND P2, PT, R27, RZ, PT ;  /* 0x000000ff1b00720c */ /* 0x000fe20003f45270 */
[----:B------:R-:W-:Y:S01]  /*0e70*/  VIADD R28, R28, 0x10 ;  /* 0x000000101c1c7836 */ /* 0x000fe20000000000 */
[----:B------:R-:W-:Y:S01]  /*0e80*/  IADD3 R4, PT, PT, R4, 0x10, RZ ;  /* 0x0000001004047810 */ /* 0x000fe20007ffe0ff */
[----:B---3--:R-:W-:-:S08]  /*0e90*/  DFMA R12, R12, R14, R16 ;  /* 0x0000000e0c0c722b */ /* 0x008fd00000000010 */
[----:B--2---:R-:W-:Y:S02]  /*0ea0*/  DFMA R20, R10, R20, R12 ;  /* 0x000000140a14722b */ /* 0x004fe4000000000c */
[----:B------:R-:W-:Y:S09]  /*0eb0*/  @P2 BRA `(.L_x_18) ;  /* 0xfffffffc00142947 */ /* 0x000ff2000383ffff */
[----:B------:R-:W-:-:S07]  /*0ec0*/  MOV R4, R26 ;  /* 0x0000001a00047202 */ /* 0x000fce0000000f00 */
.L_x_17:
[----:B------:R-:W-:-:S13]  /*0ed0*/  ISETP.NE.AND P2, PT, R9, RZ, PT ;  /* 0x000000ff0900720c */ /* 0x000fda0003f45270 */
[----:B------:R-:W-:Y:S05]  /*0ee0*/  @!P2 BRA `(.L_x_19) ;  /* 0x000000040038a947 */ /* 0x000fea0003800000 */
[----:B------:R-:W-:Y:S01]  /*0ef0*/  VIADD R10, R9, 0xffffffff ;  /* 0xffffffff090a7836 */ /* 0x000fe20000000000 */
[----:B------:R-:W-:-:S04]  /*0f00*/  ISETP.NE.AND P3, PT, R7, RZ, PT ;  /* 0x000000ff0700720c */ /* 0x000fc80003f65270 */
[----:B------:R-:W-:-:S13]  /*0f10*/  ISETP.GE.U32.AND P2, PT, R10, 0x7, PT ;  /* 0x000000070a00780c */ /* 0x000fda0003f46070 */
[----:B------:R-:W-:Y:S05]  /*0f20*/  @!P2 BRA `(.L_x_20) ;  /* 0x00000000007ca947 */ /* 0x000fea0003800000 */
[----:B------:R-:W0:Y:S01]  /*0f30*/  LDC.64 R12, c[0x0][0x380] ;  /* 0x0000e000ff0c7b82 */ /* 0x000e220000000a00 */
[----:B------:R-:W-:Y:S01]  /*0f40*/  IADD3 R15, PT, PT, R24, R4, RZ ;  /* 0x00000004180f7210 */ /* 0x000fe20007ffe0ff */
[----:B------:R-:W-:-:S06]  /*0f50*/  IMAD.IADD R17, R25, 0x1, R4 ;  /* 0x0000000119117824 */ /* 0x000fcc00078e0204 */
[----:B------:R-:W1:Y:S01]  /*0f60*/  LDC.64 R10, c[0x0][0x388] ;  /* 0x0000e200ff0a7b82 */ /* 0x000e620000000a00 */
[----:B0-----:R-:W-:-:S05]  /*0f70*/  IMAD.WIDE R12, R15, 0x8, R12 ;  /* 0x000000080f0c7825 */ /* 0x001fca00078e020c */
[----:B------:R-:W2:Y:S01]  /*0f80*/  LDG.E.64 R26, desc[UR10][R12.64] ;  /* 0x0000000a0c1a7981 */ /* 0x000ea2000c1e1b00 */
[----:B-1----:R-:W-:-:S03]  /*0f90*/  IMAD.WIDE R10, R17, 0x8, R10 ;  /* 0x00000008110a7825 */ /* 0x002fc600078e020a */
[----:B------:R-:W3:Y:S04]  /*0fa0*/  LDG.E.64 R16, desc[UR10][R12.64+0x8] ;  /* 0x0000080a0c107981 */ /* 0x000ee8000c1e1b00 */
[----:B------:R-:W2:Y:S04]  /*0fb0*/  LDG.E.64 R18, desc[UR10][R10.64] ;  /* 0x0000000a0a127981 */ /* 0x000ea8000c1e1b00 */
[----:B------:R-:W3:Y:S01]  /*0fc0*/  LDG.E.64 R14, desc[UR10][R10.64+0x8] ;  /* 0x0000080a0a0e7981 */ /* 0x000ee2000c1e1b00 */
[----:B--2---:R-:W-:-:S03]  /*0fd0*/  DFMA R20, R26, R18, R20 ;  /* 0x000000121a14722b */ /* 0x004fc60000000014 */
[----:B------:R-:W2:Y:S04]  /*0fe0*/  LDG.E.64 R18, desc[UR10][R12.64+0x10] ;  /* 0x0000100a0c127981 */ /* 0x000ea8000c1e1b00 */
[----:B------:R-:W4:Y:S01]  /*0ff0*/  LDG.E.64 R26, desc[UR10][R10.64+0x18] ;  /* 0x0000180a0a1a7981 */ /* 0x000f22000c1e1b00 */
[----:B---3--:R-:W-:-:S03]  /*1000*/  DFMA R20, R16, R14, R20 ;  /* 0x0000000e1014722b */ /* 0x008fc60000000014 */
[----:B------:R-:W2:Y:S04]  /*1010*/  LDG.E.64 R16, desc[UR10][R10.64+0x10] ;  /* 0x0000100a0a107981 */ /* 0x000ea8000c1e1b00 */
[----:B------:R-:W4:Y:S01]  /*1020*/  LDG.E.64 R14, desc[UR10][R12.64+0x18] ;  /* 0x0000180a0c0e7981 */ /* 0x000f22000c1e1b00 */
[----:B--2---:R-:W-:-:S03]  /*1030*/  DFMA R16, R18, R16, R20 ;  /* 0x000000101210722b */ /* 0x004fc60000000014 */
[----:B------:R-:W2:Y:S04]  /*1040*/  LDG.E.64 R20, desc[UR10][R12.64+0x20] ;  /* 0x0000200a0c147981 */ /* 0x000ea8000c1e1b00 */
[----:B------:R-:W2:Y:S01]  /*1050*/  LDG.E.64 R18, desc[UR10][R10.64+0x20] ;  /* 0x0000200a0a127981 */ /* 0x000ea2000c1e1b00 */
[----:B----4-:R-:W-:-:S03]  /*1060*/  DFMA R26, R14, R26, R16 ;  /* 0x0000001a0e1a722b */ /* 0x010fc60000000010 */
[----:B------:R-:W3:Y:S04]  /*1070*/  LDG.E.64 R16, desc[UR10][R12.64+0x28] ;  /* 0x0000280a0c107981 */ /* 0x000ee8000c1e1b00 */
[----:B------:R-:W3:Y:S01]  /*1080*/  LDG.E.64 R14, desc[UR10][R10.64+0x28] ;  /* 0x0000280a0a0e7981 */ /* 0x000ee2000c1e1b00 */
[----:B--2---:R-:W-:-:S03]  /*1090*/  DFMA R18, R20, R18, R26 ;  /* 0x000000121412722b */ /* 0x004fc6000000001a */
[----:B------:R-:W2:Y:S04]  /*10a0*/  LDG.E.64 R20, desc[UR10][R12.64+0x38] ;  /* 0x0000380a0c147981 */ /* 0x000ea8000c1e1b00 */
[----:B------:R-:W2:Y:S01]  /*10b0*/  LDG.E.64 R26, desc[UR10][R10.64+0x38] ;  /* 0x0000380a0a1a7981 */ /* 0x000ea2000c1e1b00 */
[----:B---3--:R-:W-:-:S03]  /*10c0*/  DFMA R18, R16, R14, R18 ;  /* 0x0000000e1012722b */ /* 0x008fc60000000012 */
[----:B------:R-:W3:Y:S04]  /*10d0*/  LDG.E.64 R16, desc[UR10][R12.64+0x30] ;  /* 0x0000300a0c107981 */ /* 0x000ee8000c1e1b00 */
[----:B------:R-:W3:Y:S01]  /*10e0*/  LDG.E.64 R14, desc[UR10][R10.64+0x30] ;  /* 0x0000300a0a0e7981 */ /* 0x000ee2000c1e1b00 */
[----:B------:R-:W-:Y:S01]  /*10f0*/  IADD3 R4, PT, PT, R4, 0x8, RZ ;  /* 0x0000000804047810 */ /* 0x000fe20007ffe0ff */
[----:B---3--:R-:W-:-:S08]  /*1100*/  DFMA R14, R16, R14, R18 ;  /* 0x0000000e100e722b */ /* 0x008fd00000000012 */
[----:B--2---:R-:W-:-:S11]  /*1110*/  DFMA R20, R20, R26, R14 ;  /* 0x0000001a1414722b */ /* 0x004fd6000000000e */
.L_x_20:
        /* <DEDUP_REMOVED lines=24> */
.L_x_21:
[----:B------:R-:W-:Y:S05]  /*12a0*/  @!P3 BRA `(.L_x_19) ;  /* 0x000000000048b947 */ /* 0x000fea0003800000 */
[----:B------:R-:W0:Y:S01]  /*12b0*/  LDC.64 R12, c[0x0][0x380] ;  /* 0x0000e000ff0c7b82 */ /* 0x000e220000000a00 */
[----:B------:R-:W-:Y:S01]  /*12c0*/  IADD3 R25, PT, PT, R25, R4, RZ ;  /* 0x0000000419197210 */ /* 0x000fe20007ffe0ff */
[----:B------:R-:W-:-:S06]  /*12d0*/  IMAD.IADD R15, R24, 0x1, R4 ;  /* 0x00000001180f7824 */ /* 0x000fcc00078e0204 */
[----:B------:R-:W1:Y:S01]  /*12e0*/  LDC.64 R10, c[0x0][0x388] ;  /* 0x0000e200ff0a7b82 */ /* 0x000e620000000a00 */
[----:B0-----:R-:W-:-:S05]  /*12f0*/  IMAD.WIDE R12, R15, 0x8, R12 ;  /* 0x000000080f0c7825 */ /* 0x001fca00078e020c */
[----:B------:R-:W2:Y:S01]  /*1300*/  LDG.E.64 R16, desc[UR10][R12.64] ;  /* 0x0000000a0c107981 */ /* 0x000ea2000c1e1b00 */
[----:B-1----:R-:W-:-:S05]  /*1310*/  IMAD.WIDE R10, R25, 0x8, R10 ;  /* 0x00000008190a7825 */ /* 0x002fca00078e020a */
[----:B------:R-:W2:Y:S01]  /*1320*/  LDG.E.64 R14, desc[UR10][R10.64] ;  /* 0x0000000a0a0e7981 */ /* 0x000ea2000c1e1b00 */
[----:B------:R-:W-:Y:S01]  /*1330*/  ISETP.NE.AND P2, PT, R8, 0x1, PT ;  /* 0x000000010800780c */ /* 0x000fe20003f45270 */
[----:B--2---:R-:W-:-:S12]  /*1340*/  DFMA R20, R16, R14, R20 ;  /* 0x0000000e1014722b */ /* 0x004fd80000000014 */
[----:B------:R-:W-:Y:S05]  /*1350*/  @!P2 BRA `(.L_x_19) ;  /* 0x00000000001ca947 */ /* 0x000fea0003800000 */
[----:B------:R-:W-:Y:S01]  /*1360*/  ISETP.NE.AND P2, PT, R8, 0x2, PT ;  /* 0x000000020800780c */ /* 0x000fe20003f45270 */
[----:B------:R-:W2:Y:S04]  /*1370*/  LDG.E.64 R16, desc[UR10][R12.64+0x8] ;  /* 0x0000080a0c107981 */ /* 0x000ea8000c1e1b00 */
[----:B------:R-:W2:Y:S08]  /*1380*/  LDG.E.64 R14, desc[UR10][R10.64+0x8] ;  /* 0x0000080a0a0e7981 */ /* 0x000eb0000c1e1b00 */
[----:B------:R-:W3:Y:S04]  /*1390*/  @P2 LDG.E.64 R18, desc[UR10][R12.64+0x10] ;  /* 0x0000100a0c122981 */ /* 0x000ee8000c1e1b00 */
[----:B------:R-:W3:Y:S01]  /*13a0*/  @P2 LDG.E.64 R24, desc[UR10][R10.64+0x10] ;  /* 0x0000100a0a182981 */ /* 0x000ee2000c1e1b00 */
[----:B--2---:R-:W-:-:S08]  /*13b0*/  DFMA R20, R16, R14, R20 ;  /* 0x0000000e1014722b */ /* 0x004fd00000000014 */
[----:B---3--:R-:W-:-:S11]  /*13c0*/  @P2 DFMA R20, R18, R24, R20 ;  /* 0x000000181214222b */ /* 0x008fd60000000014 */
.L_x_19:
[----:B------:R-:W-:Y:S05]  /*13d0*/  @P0 BRA `(.L_x_22) ;  /* 0xfffffff400900947 */ /* 0x000fea000383ffff */
[----:B------:R-:W-:Y:S05]  /*13e0*/  @P1 BRA `(.L_x_23) ;  /* 0xfffffff4006c1947 */ /* 0x000fea000383ffff */
.L_x_16:
[----:B------:R-:W0:Y:S02]  /*13f0*/  LDC.64 R2, c[0x0][0x390] ;  /* 0x0000e400ff027b82 */ /* 0x000e240000000a00 */
[----:B0-----:R-:W-:-:S05]  /*1400*/  IMAD.WIDE R2, R0, 0x8, R2 ;  /* 0x0000000800027825 */ /* 0x001fca00078e0202 */
[----:B------:R-:W-:Y:S01]  /*1410*/  STG.E.64 desc[UR10][R2.64], R20 ;  /* 0x0000001402007986 */ /* 0x000fe2000c101b0a */
[----:B------:R-:W-:Y:S05]  /*1420*/  EXIT ;  /* 0x000000000000794d */ /* 0x000fea0003800000 */
.L_x_24:
        /* <DEDUP_REMOVED lines=13> */
.L_x_28:


//--------------------- .text._Z15hadamard_kernelPKdS0_Pdi --------------------------
	.section	.text._Z15hadamard_kernelPKdS0_Pdi,"ax",@progbits
	.align	128
        .global         _Z15hadamard_kernelPKdS0_Pdi
        .type           _Z15hadamard_kernelPKdS0_Pdi,@function
        .size           _Z15hadamard_kernelPKdS0_Pdi,(.L_x_29 - _Z15hadamard_kernelPKdS0_Pdi)
        .other          _Z15hadamard_kernelPKdS0_Pdi,@"STO_CUDA_ENTRY STV_DEFAULT"
_Z15hadamard_kernelPKdS0_Pdi:
.text._Z15hadamard_kernelPKdS0_Pdi:
[----:B------:R-:W-:Y:S01]  /*0000*/  LDC R1, c[0x0][0x37c] ;  /* 0x0000df00ff017b82 */ /* 0x000fe20000000800 */
[----:B------:R-:W0:Y:S07]  /*0010*/  S2R R0, SR_TID.X ;  /* 0x0000000000007919 */ /* 0x000e2e0000002100 */
[----:B------:R-:W0:Y:S01]  /*0020*/  S2UR UR4, SR_CTAID.X ;  /* 0x00000000000479c3 */ /* 0x000e220000002500 */
[----:B------:R-:W1:Y:S07]  /*0030*/  LDCU UR5, c[0x0][0x398] ;  /* 0x00007300ff0577ac */ /* 0x000e6e0008000800 */
[----:B------:R-:W0:Y:S02]  /*0040*/  LDC R11, c[0x0][0x360] ;  /* 0x0000d800ff0b7b82 */ /* 0x000e240000000800 */
[----:B0-----:R-:W-:-:S05]  /*0050*/  IMAD R11, R11, UR4, R0 ;  /* 0x000000040b0b7c24 */ /* 0x001fca000f8e0200 */
[----:B-1----:R-:W-:-:S13]  /*0060*/  ISETP.GE.AND P0, PT, R11, UR5, PT ;  /* 0x000000050b007c0c */ /* 0x002fda000bf06270 */
[----:B------:R-:W-:Y:S05]  /*0070*/  @P0 EXIT ;  /* 0x000000000000094d */ /* 0x000fea0003800000 */
[----:B------:R-:W0:Y:S01]  /*0080*/  LDC.64 R2, c[0x0][0x380] ;  /* 0x0000e000ff027b82 */ /* 0x000e220000000a00 */
[----:B------:R-:W1:Y:S07]  /*0090*/  LDCU.64 UR4, c[0x0][0x358] ;  /* 0x00006b00ff0477ac */ /* 0x000e6e0008000a00 */
[----:B------:R-:W2:Y:S08]  /*00a0*/  LDC.64 R4, c[0x0][0x388] ;  /* 0x0000e200ff047b82 */ /* 0x000eb00000000a00 */
[----:B------:R-:W3:Y:S01]  /*00b0*/  LDC.64 R8, c[0x0][0x390] ;  /* 0x0000e400ff087b82 */ /* 0x000ee20000000a00 */
[----:B0-----:R-:W-:-:S06]  /*00c0*/  IMAD.WIDE R2, R11, 0x8, R2 ;  /* 0x000000080b027825 */ /* 0x001fcc00078e0202 */
[----:B-1----:R-:W4:Y:S01]  /*00d0*/  LDG.E.64 R2, desc[UR4][R2.64] ;  /* 0x0000000402027981 */ /* 0x002f22000c1e1b00 */
[----:B--2---:R-:W-:-:S06]  /*00e0*/  IMAD.WIDE R4, R11, 0x8, R4 ;  /* 0x000000080b047825 */ /* 0x004fcc00078e0204 */
[----:B------:R-:W4:Y:S01]  /*00f0*/  LDG.E.64 R4, desc[UR4][R4.64] ;  /* 0x0000000404047981 */ /* 0x000f22000c1e1b00 */
[----:B---3--:R-:W-:Y:S01]  /*0100*/  IMAD.WIDE R8, R11, 0x8, R8 ;  /* 0x000000080b087825 */ /* 0x008fe200078e0208 */
[----:B----4-:R-:W-:-:S07]  /*0110*/  DMUL R6, R2, R4 ;  /* 0x0000000402067228 */ /* 0x010fce0000000000 */
[----:B------:R-:W-:Y:S01]  /*0120*/  STG.E.64 desc[UR4][R8.64], R6 ;  /* 0x0000000608007986 */ /* 0x000fe2000c101b04 */
[----:B------:R-:W-:Y:S05]  /*0130*/  EXIT ;  /* 0x000000000000794d */ /* 0x000fea0003800000 */
.L_x_25:
        /* <DEDUP_REMOVED lines=12> */
.L_x_29:


//--------------------- .nv.shared.reserved.0     --------------------------
	.section	.nv.shared.reserved.0,"aw",@nobits
	.weak		__nv_reservedSMEM_offset_0_alias
	.size		__nv_reservedSMEM_offset_0_alias, 0, 64
	.other		__nv_reservedSMEM_offset_0_alias,@"STO_CUDA_RESERVED_SHARED STV_DEFAULT"
__nv_reservedSMEM_offset_0_alias:
	.zero		0
	.zero		64


//--------------------- .nv.constant0._Z28conv2d_backward_input_kernelPKdS0_Pdiiiiiiii --------------------------
	.section	.nv.constant0._Z28conv2d_backward_input_kernelPKdS0_Pdiiiiiiii,"a",@progbits
	.sectionflags	@""
	.align	4
.nv.constant0._Z28conv2d_backward_input_kernelPKdS0_Pdiiiiiiii:
	.zero		952


//--------------------- .nv.constant0._Z30conv2d_backward_weights_kernelPKdS0_PdS1_iiiiiiii --------------------------
	.section	.nv.constant0._Z30conv2d_backward_weights_kernelPKdS0_PdS1_iiiiiiii,"a",@progbits
	.sectionflags	@""
	.align	4
.nv.constant0._Z30conv2d_backward_weights_kernelPKdS0_PdS1_iiiiiiii:
	.zero		960


//--------------------- .nv.constant0._Z12conv2dkernelPKdS0_Pdiiiiiiii --------------------------
	.section	.nv.constant0._Z12conv2dkernelPKdS0_Pdiiiiiiii,"a",@progbits
	.sectionflags	@""
	.align	4
.nv.constant0._Z12conv2dkernelPKdS0_Pdiiiiiiii:
	.zero		952


//--------------------- .nv.constant0._Z15hadamard_kernelPKdS0_Pdi --------------------------
	.section	.nv.constant0._Z15hadamard_kernelPKdS0_Pdi,"a",@progbits
	.sectionflags	@""
	.align	4
.nv.constant0._Z15hadamard_kernelPKdS0_Pdi:
	.zero		924


//--------------------- SYMBOLS --------------------------

	.type		.nv.reservedSmem.offset0,@object
	.size		.nv.reservedSmem.offset0,0x4
